//
// Generated by NVIDIA NVVM Compiler
//
// Compiler Build ID: CL-36424714
// Cuda compilation tools, release 13.0, V13.0.88
// Based on NVVM 20.0.0
//

.version 9.0
.target sm_100
.address_size 64

	// .globl	_Z21matrix_multiplicationPiS_S_iiii
.extern .func  (.param .b32 func_retval0) vprintf
(
	.param .b64 vprintf_param_0,
	.param .b64 vprintf_param_1
)
;
.global .align 1 .b8 $str[2] = {10};
.global .align 1 .b8 $str$1[42] = {65, 91, 114, 111, 119, 42, 65, 114, 111, 119, 32, 43, 32, 107, 93, 32, 32, 32, 61, 32, 65, 91, 37, 105, 32, 42, 32, 37, 105, 32, 43, 32, 37, 105, 93, 32, 61, 32, 37, 105, 10};
.global .align 1 .b8 $str$2[42] = {66, 91, 99, 111, 108, 32, 43, 32, 107, 32, 42, 32, 66, 99, 111, 108, 93, 32, 61, 32, 66, 91, 37, 105, 32, 43, 32, 37, 105, 32, 42, 32, 37, 105, 93, 32, 61, 32, 37, 105, 10};

.visible .entry _Z21matrix_multiplicationPiS_S_iiii(
	.param .u64 .ptr .align 1 _Z21matrix_multiplicationPiS_S_iiii_param_0,
	.param .u64 .ptr .align 1 _Z21matrix_multiplicationPiS_S_iiii_param_1,
	.param .u64 .ptr .align 1 _Z21matrix_multiplicationPiS_S_iiii_param_2,
	.param .u32 _Z21matrix_multiplicationPiS_S_iiii_param_3,
	.param .u32 _Z21matrix_multiplicationPiS_S_iiii_param_4,
	.param .u32 _Z21matrix_multiplicationPiS_S_iiii_param_5,
	.param .u32 _Z21matrix_multiplicationPiS_S_iiii_param_6
)
{
	.local .align 16 .b8 	__local_depot0[16];
	.reg .b64 	%SP;
	.reg .b64 	%SPL;
	.reg .pred 	%p<23>;
	.reg .b32 	%r<178>;
	.reg .b64 	%rd<103>;

	mov.u64 	%SPL, __local_depot0;
	cvta.local.u64 	%SP, %SPL;
	ld.param.u64 	%rd14, [_Z21matrix_multiplicationPiS_S_iiii_param_0];
	ld.param.u64 	%rd15, [_Z21matrix_multiplicationPiS_S_iiii_param_1];
	ld.param.u64 	%rd13, [_Z21matrix_multiplicationPiS_S_iiii_param_2];
	ld.param.u32 	%r37, [_Z21matrix_multiplicationPiS_S_iiii_param_3];
	ld.param.u32 	%r38, [_Z21matrix_multiplicationPiS_S_iiii_param_4];
	ld.param.u32 	%r40, [_Z21matrix_multiplicationPiS_S_iiii_param_5];
	ld.param.u32 	%r39, [_Z21matrix_multiplicationPiS_S_iiii_param_6];
	cvta.to.global.u64 	%rd1, %rd15;
	cvta.to.global.u64 	%rd2, %rd14;
	mov.u32 	%r41, %ctaid.x;
	mov.u32 	%r42, %ntid.x;
	mov.u32 	%r43, %tid.x;
	mad.lo.s32 	%r1, %r41, %r42, %r43;
	mov.u32 	%r44, %ctaid.y;
	mov.u32 	%r45, %ntid.y;
	mov.u32 	%r46, %tid.y;
	mad.lo.s32 	%r2, %r44, %r45, %r46;
	setp.ne.s32 	%p2, %r38, %r40;
	@%p2 bra 	$L__BB0_23;
	setp.ge.s32 	%p3, %r1, %r37;
	setp.ge.s32 	%p4, %r2, %r39;
	or.pred  	%p5, %p3, %p4;
	setp.lt.s32 	%p6, %r38, 1;
	or.pred  	%p7, %p5, %p6;
	@%p7 bra 	$L__BB0_23;
	mul.lo.s32 	%r3, %r37, %r1;
	add.s32 	%r48, %r3, %r2;
	cvta.to.global.u64 	%rd16, %rd13;
	mul.wide.s32 	%rd17, %r48, 4;
	add.s64 	%rd3, %rd16, %rd17;
	setp.eq.s32 	%p8, %r1, 0;
	setp.eq.s32 	%p9, %r2, 1;
	and.pred  	%p1, %p8, %p9;
	setp.lt.u32 	%p10, %r38, 4;
	mov.b32 	%r176, 0;
	mov.u32 	%r174, %r176;
	@%p10 bra 	$L__BB0_13;
	mov.b32 	%r168, 0;
	not.pred 	%p11, %p1;
	mov.u64 	%rd21, $str;
	add.u64 	%rd23, %SP, 0;
	mov.u32 	%r174, %r168;
$L__BB0_4:
	.pragma "nounroll";
	add.s32 	%r50, %r168, %r3;
	mul.wide.s32 	%rd18, %r50, 4;
	add.s64 	%rd4, %rd2, %rd18;
	ld.global.u32 	%r51, [%rd4];
	mul.lo.s32 	%r6, %r168, %r39;
	add.s32 	%r52, %r6, %r2;
	mul.wide.s32 	%rd19, %r52, 4;
	add.s64 	%rd5, %rd1, %rd19;
	ld.global.u32 	%r53, [%rd5];
	mad.lo.s32 	%r7, %r53, %r51, %r174;
	ld.global.u32 	%r54, [%rd3];
	add.s32 	%r170, %r7, %r54;
	st.global.u32 	[%rd3], %r170;
	mul.wide.u32 	%rd20, %r168, 4;
	add.s64 	%rd6, %rd2, %rd20;
	@%p11 bra 	$L__BB0_6;
	cvta.global.u64 	%rd22, %rd21;
	{ // callseq 0, 0
	.param .b64 param0;
	st.param.b64 	[param0], %rd22;
	.param .b64 param1;
	st.param.b64 	[param1], 0;
	.param .b32 retval0;
	call.uni (retval0), 
	vprintf, 
	(
	param0, 
	param1
	);
	ld.param.b32 	%r55, [retval0];
	} // callseq 0
	ld.global.u32 	%r57, [%rd6];
	cvta.to.local.u64 	%rd24, %rd23;
	mov.b32 	%r58, 0;
	st.local.v4.u32 	[%rd24], {%r58, %r37, %r168, %r57};
	mov.u64 	%rd25, $str$1;
	cvta.global.u64 	%rd26, %rd25;
	{ // callseq 1, 0
	.param .b64 param0;
	st.param.b64 	[param0], %rd26;
	.param .b64 param1;
	st.param.b64 	[param1], %rd23;
	.param .b32 retval0;
	call.uni (retval0), 
	vprintf, 
	(
	param0, 
	param1
	);
	ld.param.b32 	%r59, [retval0];
	} // callseq 1
	mul.wide.s32 	%rd27, %r6, 4;
	add.s64 	%rd28, %rd1, %rd27;
	ld.global.u32 	%r61, [%rd28+4];
	mov.b32 	%r62, 1;
	st.local.v4.u32 	[%rd24], {%r62, %r168, %r39, %r61};
	mov.u64 	%rd29, $str$2;
	cvta.global.u64 	%rd30, %rd29;
	{ // callseq 2, 0
	.param .b64 param0;
	st.param.b64 	[param0], %rd30;
	.param .b64 param1;
	st.param.b64 	[param1], %rd23;
	.param .b32 retval0;
	call.uni (retval0), 
	vprintf, 
	(
	param0, 
	param1
	);
	ld.param.b32 	%r63, [retval0];
	} // callseq 2
	{ // callseq 3, 0
	.param .b64 param0;
	st.param.b64 	[param0], %rd22;
	.param .b64 param1;
	st.param.b64 	[param1], 0;
	.param .b32 retval0;
	call.uni (retval0), 
	vprintf, 
	(
	param0, 
	param1
	);
	ld.param.b32 	%r65, [retval0];
	} // callseq 3
	ld.global.u32 	%r170, [%rd3];
$L__BB0_6:
	ld.global.u32 	%r67, [%rd4+4];
	add.s32 	%r11, %r6, %r39;
	mul.wide.s32 	%rd7, %r39, 4;
	add.s64 	%rd8, %rd5, %rd7;
	ld.global.u32 	%r68, [%rd8];
	mad.lo.s32 	%r12, %r68, %r67, %r7;
	add.s32 	%r171, %r12, %r170;
	st.global.u32 	[%rd3], %r171;
	@%p11 bra 	$L__BB0_8;
	add.s32 	%r69, %r168, 1;
	mov.u64 	%rd31, $str;
	cvta.global.u64 	%rd32, %rd31;
	{ // callseq 4, 0
	.param .b64 param0;
	st.param.b64 	[param0], %rd32;
	.param .b64 param1;
	st.param.b64 	[param1], 0;
	.param .b32 retval0;
	call.uni (retval0), 
	vprintf, 
	(
	param0, 
	param1
	);
	ld.param.b32 	%r70, [retval0];
	} // callseq 4
	ld.global.u32 	%r72, [%rd6+4];
	add.u64 	%rd33, %SP, 0;
	add.u64 	%rd34, %SPL, 0;
	mov.b32 	%r73, 0;
	st.local.v4.u32 	[%rd34], {%r73, %r37, %r69, %r72};
	mov.u64 	%rd35, $str$1;
	cvta.global.u64 	%rd36, %rd35;
	{ // callseq 5, 0
	.param .b64 param0;
	st.param.b64 	[param0], %rd36;
	.param .b64 param1;
	st.param.b64 	[param1], %rd33;
	.param .b32 retval0;
	call.uni (retval0), 
	vprintf, 
	(
	param0, 
	param1
	);
	ld.param.b32 	%r74, [retval0];
	} // callseq 5
	mul.wide.s32 	%rd37, %r11, 4;
	add.s64 	%rd38, %rd1, %rd37;
	ld.global.u32 	%r76, [%rd38+4];
	mov.b32 	%r77, 1;
	st.local.v4.u32 	[%rd34], {%r77, %r69, %r39, %r76};
	mov.u64 	%rd39, $str$2;
	cvta.global.u64 	%rd40, %rd39;
	{ // callseq 6, 0
	.param .b64 param0;
	st.param.b64 	[param0], %rd40;
	.param .b64 param1;
	st.param.b64 	[param1], %rd33;
	.param .b32 retval0;
	call.uni (retval0), 
	vprintf, 
	(
	param0, 
	param1
	);
	ld.param.b32 	%r78, [retval0];
	} // callseq 6
	{ // callseq 7, 0
	.param .b64 param0;
	st.param.b64 	[param0], %rd32;
	.param .b64 param1;
	st.param.b64 	[param1], 0;
	.param .b32 retval0;
	call.uni (retval0), 
	vprintf, 
	(
	param0, 
	param1
	);
	ld.param.b32 	%r80, [retval0];
	} // callseq 7
	ld.global.u32 	%r171, [%rd3];
$L__BB0_8:
	ld.global.u32 	%r82, [%rd4+8];
	add.s32 	%r16, %r11, %r39;
	add.s64 	%rd9, %rd8, %rd7;
	ld.global.u32 	%r83, [%rd9];
	mad.lo.s32 	%r17, %r83, %r82, %r12;
	add.s32 	%r172, %r17, %r171;
	st.global.u32 	[%rd3], %r172;
	@%p11 bra 	$L__BB0_10;
	add.s32 	%r84, %r168, 2;
	mov.u64 	%rd41, $str;
	cvta.global.u64 	%rd42, %rd41;
	{ // callseq 8, 0
	.param .b64 param0;
	st.param.b64 	[param0], %rd42;
	.param .b64 param1;
	st.param.b64 	[param1], 0;
	.param .b32 retval0;
	call.uni (retval0), 
	vprintf, 
	(
	param0, 
	param1
	);
	ld.param.b32 	%r85, [retval0];
	} // callseq 8
	ld.global.u32 	%r87, [%rd6+8];
	add.u64 	%rd43, %SP, 0;
	add.u64 	%rd44, %SPL, 0;
	mov.b32 	%r88, 0;
	st.local.v4.u32 	[%rd44], {%r88, %r37, %r84, %r87};
	mov.u64 	%rd45, $str$1;
	cvta.global.u64 	%rd46, %rd45;
	{ // callseq 9, 0
	.param .b64 param0;
	st.param.b64 	[param0], %rd46;
	.param .b64 param1;
	st.param.b64 	[param1], %rd43;
	.param .b32 retval0;
	call.uni (retval0), 
	vprintf, 
	(
	param0, 
	param1
	);
	ld.param.b32 	%r89, [retval0];
	} // callseq 9
	mul.wide.s32 	%rd47, %r16, 4;
	add.s64 	%rd48, %rd1, %rd47;
	ld.global.u32 	%r91, [%rd48+4];
	mov.b32 	%r92, 1;
	st.local.v4.u32 	[%rd44], {%r92, %r84, %r39, %r91};
	mov.u64 	%rd49, $str$2;
	cvta.global.u64 	%rd50, %rd49;
	{ // callseq 10, 0
	.param .b64 param0;
	st.param.b64 	[param0], %rd50;
	.param .b64 param1;
	st.param.b64 	[param1], %rd43;
	.param .b32 retval0;
	call.uni (retval0), 
	vprintf, 
	(
	param0, 
	param1
	);
	ld.param.b32 	%r93, [retval0];
	} // callseq 10
	{ // callseq 11, 0
	.param .b64 param0;
	st.param.b64 	[param0], %rd42;
	.param .b64 param1;
	st.param.b64 	[param1], 0;
	.param .b32 retval0;
	call.uni (retval0), 
	vprintf, 
	(
	param0, 
	param1
	);
	ld.param.b32 	%r95, [retval0];
	} // callseq 11
	ld.global.u32 	%r172, [%rd3];
$L__BB0_10:
	ld.global.u32 	%r97, [%rd4+12];
	add.s64 	%rd51, %rd9, %rd7;
	ld.global.u32 	%r98, [%rd51];
	mad.lo.s32 	%r174, %r98, %r97, %r17;
	add.s32 	%r99, %r174, %r172;
	st.global.u32 	[%rd3], %r99;
	@%p11 bra 	$L__BB0_12;
	add.s32 	%r100, %r168, 3;
	mov.u64 	%rd52, $str;
	cvta.global.u64 	%rd53, %rd52;
	{ // callseq 12, 0
	.param .b64 param0;
	st.param.b64 	[param0], %rd53;
	.param .b64 param1;
	st.param.b64 	[param1], 0;
	.param .b32 retval0;
	call.uni (retval0), 
	vprintf, 
	(
	param0, 
	param1
	);
	ld.param.b32 	%r101, [retval0];
	} // callseq 12
	ld.global.u32 	%r103, [%rd6+12];
	add.u64 	%rd54, %SP, 0;
	add.u64 	%rd55, %SPL, 0;
	mov.b32 	%r104, 0;
	st.local.v4.u32 	[%rd55], {%r104, %r37, %r100, %r103};
	mov.u64 	%rd56, $str$1;
	cvta.global.u64 	%rd57, %rd56;
	{ // callseq 13, 0
	.param .b64 param0;
	st.param.b64 	[param0], %rd57;
	.param .b64 param1;
	st.param.b64 	[param1], %rd54;
	.param .b32 retval0;
	call.uni (retval0), 
	vprintf, 
	(
	param0, 
	param1
	);
	ld.param.b32 	%r105, [retval0];
	} // callseq 13
	add.s32 	%r107, %r16, %r39;
	mul.wide.s32 	%rd58, %r107, 4;
	add.s64 	%rd59, %rd1, %rd58;
	ld.global.u32 	%r108, [%rd59+4];
	mov.b32 	%r109, 1;
	st.local.v4.u32 	[%rd55], {%r109, %r100, %r39, %r108};
	mov.u64 	%rd60, $str$2;
	cvta.global.u64 	%rd61, %rd60;
	{ // callseq 14, 0
	.param .b64 param0;
	st.param.b64 	[param0], %rd61;
	.param .b64 param1;
	st.param.b64 	[param1], %rd54;
	.param .b32 retval0;
	call.uni (retval0), 
	vprintf, 
	(
	param0, 
	param1
	);
	ld.param.b32 	%r110, [retval0];
	} // callseq 14
	{ // callseq 15, 0
	.param .b64 param0;
	st.param.b64 	[param0], %rd53;
	.param .b64 param1;
	st.param.b64 	[param1], 0;
	.param .b32 retval0;
	call.uni (retval0), 
	vprintf, 
	(
	param0, 
	param1
	);
	ld.param.b32 	%r112, [retval0];
	} // callseq 15
$L__BB0_12:
	add.s32 	%r168, %r168, 4;
	and.b32  	%r176, %r38, 2147483644;
	setp.ne.s32 	%p15, %r168, %r176;
	@%p15 bra 	$L__BB0_4;
$L__BB0_13:
	and.b32  	%r26, %r38, 3;
	setp.eq.s32 	%p16, %r26, 0;
	@%p16 bra 	$L__BB0_23;
	setp.eq.s32 	%p17, %r26, 1;
	@%p17 bra 	$L__BB0_20;
	add.s32 	%r114, %r176, %r3;
	mul.wide.s32 	%rd62, %r114, 4;
	add.s64 	%rd10, %rd2, %rd62;
	ld.global.u32 	%r115, [%rd10];
	mul.lo.s32 	%r27, %r176, %r39;
	add.s32 	%r116, %r27, %r2;
	mul.wide.s32 	%rd63, %r116, 4;
	add.s64 	%rd11, %rd1, %rd63;
	ld.global.u32 	%r117, [%rd11];
	mad.lo.s32 	%r28, %r117, %r115, %r174;
	ld.global.u32 	%r118, [%rd3];
	add.s32 	%r175, %r28, %r118;
	st.global.u32 	[%rd3], %r175;
	mul.wide.u32 	%rd64, %r176, 4;
	add.s64 	%rd12, %rd2, %rd64;
	not.pred 	%p18, %p1;
	@%p18 bra 	$L__BB0_17;
	mov.u64 	%rd65, $str;
	cvta.global.u64 	%rd66, %rd65;
	{ // callseq 16, 0
	.param .b64 param0;
	st.param.b64 	[param0], %rd66;
	.param .b64 param1;
	st.param.b64 	[param1], 0;
	.param .b32 retval0;
	call.uni (retval0), 
	vprintf, 
	(
	param0, 
	param1
	);
	ld.param.b32 	%r119, [retval0];
	} // callseq 16
	ld.global.u32 	%r121, [%rd12];
	add.u64 	%rd67, %SP, 0;
	add.u64 	%rd68, %SPL, 0;
	mov.b32 	%r122, 0;
	st.local.v4.u32 	[%rd68], {%r122, %r37, %r176, %r121};
	mov.u64 	%rd69, $str$1;
	cvta.global.u64 	%rd70, %rd69;
	{ // callseq 17, 0
	.param .b64 param0;
	st.param.b64 	[param0], %rd70;
	.param .b64 param1;
	st.param.b64 	[param1], %rd67;
	.param .b32 retval0;
	call.uni (retval0), 
	vprintf, 
	(
	param0, 
	param1
	);
	ld.param.b32 	%r123, [retval0];
	} // callseq 17
	mul.wide.s32 	%rd71, %r27, 4;
	add.s64 	%rd72, %rd1, %rd71;
	ld.global.u32 	%r125, [%rd72+4];
	mov.b32 	%r126, 1;
	st.local.v4.u32 	[%rd68], {%r126, %r176, %r39, %r125};
	mov.u64 	%rd73, $str$2;
	cvta.global.u64 	%rd74, %rd73;
	{ // callseq 18, 0
	.param .b64 param0;
	st.param.b64 	[param0], %rd74;
	.param .b64 param1;
	st.param.b64 	[param1], %rd67;
	.param .b32 retval0;
	call.uni (retval0), 
	vprintf, 
	(
	param0, 
	param1
	);
	ld.param.b32 	%r127, [retval0];
	} // callseq 18
	{ // callseq 19, 0
	.param .b64 param0;
	st.param.b64 	[param0], %rd66;
	.param .b64 param1;
	st.param.b64 	[param1], 0;
	.param .b32 retval0;
	call.uni (retval0), 
	vprintf, 
	(
	param0, 
	param1
	);
	ld.param.b32 	%r129, [retval0];
	} // callseq 19
	ld.global.u32 	%r175, [%rd3];
$L__BB0_17:
	ld.global.u32 	%r131, [%rd10+4];
	mul.wide.s32 	%rd75, %r39, 4;
	add.s64 	%rd76, %rd11, %rd75;
	ld.global.u32 	%r132, [%rd76];
	mad.lo.s32 	%r174, %r132, %r131, %r28;
	add.s32 	%r133, %r174, %r175;
	st.global.u32 	[%rd3], %r133;
	@%p18 bra 	$L__BB0_19;
	add.s32 	%r134, %r176, 1;
	mov.u64 	%rd77, $str;
	cvta.global.u64 	%rd78, %rd77;
	{ // callseq 20, 0
	.param .b64 param0;
	st.param.b64 	[param0], %rd78;
	.param .b64 param1;
	st.param.b64 	[param1], 0;
	.param .b32 retval0;
	call.uni (retval0), 
	vprintf, 
	(
	param0, 
	param1
	);
	ld.param.b32 	%r135, [retval0];
	} // callseq 20
	ld.global.u32 	%r137, [%rd12+4];
	add.u64 	%rd79, %SP, 0;
	add.u64 	%rd80, %SPL, 0;
	mov.b32 	%r138, 0;
	st.local.v4.u32 	[%rd80], {%r138, %r37, %r134, %r137};
	mov.u64 	%rd81, $str$1;
	cvta.global.u64 	%rd82, %rd81;
	{ // callseq 21, 0
	.param .b64 param0;
	st.param.b64 	[param0], %rd82;
	.param .b64 param1;
	st.param.b64 	[param1], %rd79;
	.param .b32 retval0;
	call.uni (retval0), 
	vprintf, 
	(
	param0, 
	param1
	);
	ld.param.b32 	%r139, [retval0];
	} // callseq 21
	add.s32 	%r141, %r27, %r39;
	mul.wide.s32 	%rd83, %r141, 4;
	add.s64 	%rd84, %rd1, %rd83;
	ld.global.u32 	%r142, [%rd84+4];
	mov.b32 	%r143, 1;
	st.local.v4.u32 	[%rd80], {%r143, %r134, %r39, %r142};
	mov.u64 	%rd85, $str$2;
	cvta.global.u64 	%rd86, %rd85;
	{ // callseq 22, 0
	.param .b64 param0;
	st.param.b64 	[param0], %rd86;
	.param .b64 param1;
	st.param.b64 	[param1], %rd79;
	.param .b32 retval0;
	call.uni (retval0), 
	vprintf, 
	(
	param0, 
	param1
	);
	ld.param.b32 	%r144, [retval0];
	} // callseq 22
	{ // callseq 23, 0
	.param .b64 param0;
	st.param.b64 	[param0], %rd78;
	.param .b64 param1;
	st.param.b64 	[param1], 0;
	.param .b32 retval0;
	call.uni (retval0), 
	vprintf, 
	(
	param0, 
	param1
	);
	ld.param.b32 	%r146, [retval0];
	} // callseq 23
$L__BB0_19:
	add.s32 	%r176, %r176, 2;
$L__BB0_20:
	and.b32  	%r148, %r38, 1;
	setp.eq.b32 	%p20, %r148, 1;
	not.pred 	%p21, %p20;
	@%p21 bra 	$L__BB0_23;
	add.s32 	%r149, %r176, %r3;
	mul.wide.s32 	%rd87, %r149, 4;
	add.s64 	%rd88, %rd2, %rd87;
	ld.global.u32 	%r150, [%rd88];
	mul.lo.s32 	%r36, %r176, %r39;
	add.s32 	%r151, %r36, %r2;
	mul.wide.s32 	%rd89, %r151, 4;
	add.s64 	%rd90, %rd1, %rd89;
	ld.global.u32 	%r152, [%rd90];
	mad.lo.s32 	%r153, %r152, %r150, %r174;
	ld.global.u32 	%r154, [%rd3];
	add.s32 	%r155, %r153, %r154;
	st.global.u32 	[%rd3], %r155;
	not.pred 	%p22, %p1;
	@%p22 bra 	$L__BB0_23;
	mov.u64 	%rd91, $str;
	cvta.global.u64 	%rd92, %rd91;
	{ // callseq 24, 0
	.param .b64 param0;
	st.param.b64 	[param0], %rd92;
	.param .b64 param1;
	st.param.b64 	[param1], 0;
	.param .b32 retval0;
	call.uni (retval0), 
	vprintf, 
	(
	param0, 
	param1
	);
	ld.param.b32 	%r156, [retval0];
	} // callseq 24
	mul.wide.u32 	%rd93, %r176, 4;
	add.s64 	%rd94, %rd2, %rd93;
	ld.global.u32 	%r158, [%rd94];
	add.u64 	%rd95, %SP, 0;
	add.u64 	%rd96, %SPL, 0;
	mov.b32 	%r159, 0;
	st.local.v4.u32 	[%rd96], {%r159, %r37, %r176, %r158};
	mov.u64 	%rd97, $str$1;
	cvta.global.u64 	%rd98, %rd97;
	{ // callseq 25, 0
	.param .b64 param0;
	st.param.b64 	[param0], %rd98;
	.param .b64 param1;
	st.param.b64 	[param1], %rd95;
	.param .b32 retval0;
	call.uni (retval0), 
	vprintf, 
	(
	param0, 
	param1
	);
	ld.param.b32 	%r160, [retval0];
	} // callseq 25
	mul.wide.s32 	%rd99, %r36, 4;
	add.s64 	%rd100, %rd1, %rd99;
	ld.global.u32 	%r162, [%rd100+4];
	mov.b32 	%r163, 1;
	st.local.v4.u32 	[%rd96], {%r163, %r176, %r39, %r162};
	mov.u64 	%rd101, $str$2;
	cvta.global.u64 	%rd102, %rd101;
	{ // callseq 26, 0
	.param .b64 param0;
	st.param.b64 	[param0], %rd102;
	.param .b64 param1;
	st.param.b64 	[param1], %rd95;
	.param .b32 retval0;
	call.uni (retval0), 
	vprintf, 
	(
	param0, 
	param1
	);
	ld.param.b32 	%r164, [retval0];
	} // callseq 26
	{ // callseq 27, 0
	.param .b64 param0;
	st.param.b64 	[param0], %rd92;
	.param .b64 param1;
	st.param.b64 	[param1], 0;
	.param .b32 retval0;
	call.uni (retval0), 
	vprintf, 
	(
	param0, 
	param1
	);
	ld.param.b32 	%r166, [retval0];
	} // callseq 27
$L__BB0_23:
	ret;

}


// ===== COMPILED SASS (sm_100) =====

	.target	sm_100

	.elftype	@"ET_EXEC"


//--------------------- .note.nv.tkinfo           --------------------------
	.section	.note.nv.tkinfo,"",@"SHT_NOTE"
	.sectionflags	@"SHF_NOTE_NV_TKINFO"
	.tkinfo
        /*0018*/ 	.word	0x00000002
        /*0030*/ 	.string	""
        /*0030*/ 	.string	"ptxas"
        /*0030*/ 	.string	"Cuda compilation tools, release 13.0, V13.0.88"
        /*0030*/ 	.string	"Build cuda_13.0.r13.0/compiler.36424714_0"
        /*0030*/ 	.string	"-arch sm_100 -m 64 "



//--------------------- .note.nv.cuinfo           --------------------------
	.section	.note.nv.cuinfo,"",@"SHT_NOTE"
	.sectionflags	@"SHF_NOTE_NV_CUINFO"
        /*0018*/ 	.short	0x0002
        /*001a*/ 	.short	0x0064
        /*001c*/ 	.short	0x0082
	.zero		2


//--------------------- .nv.info                  --------------------------
	.section	.nv.info,"",@"SHT_CUDA_INFO"
	.align	4


	//----- nvinfo : EIATTR_REGCOUNT
	.align		4
        /*0000*/ 	.byte	0x04, 0x2f
        /*0002*/ 	.short	(.L_4 - .L_3)
	.align		4
.L_3:
        /*0004*/ 	.word	index@(_Z21matrix_multiplicationPiS_S_iiii)
        /*0008*/ 	.word	0x00000028


	//----- nvinfo : EIATTR_FRAME_SIZE
	.align		4
.L_4:
        /*000c*/ 	.byte	0x04, 0x11
        /*000e*/ 	.short	(.L_6 - .L_5)
	.align		4
.L_5:
        /*0010*/ 	.word	index@(_Z21matrix_multiplicationPiS_S_iiii)
        /*0014*/ 	.word	0x00000010


	//----- nvinfo : EIATTR_MIN_STACK_SIZE
	.align		4
.L_6:
        /*0018*/ 	.byte	0x04, 0x12
        /*001a*/ 	.short	(.L_8 - .L_7)
	.align		4
.L_7:
        /*001c*/ 	.word	index@(_Z21matrix_multiplicationPiS_S_iiii)
        /*0020*/ 	.word	0x00000010
.L_8:


//--------------------- .nv.compat                --------------------------
	.section	.nv.compat,"",@"SHT_CUDA_COMPAT_INFO"
	.align	4
        /*0000*/ 	.byte	0x02, 0x09, 0x00, 0x00, 0x02, 0x02, 0x01, 0x00, 0x02, 0x05, 0x05, 0x00, 0x03, 0x07, 0x01, 0x01
        /*0010*/ 	.byte	0x02, 0x03, 0x00, 0x00, 0x02, 0x06, 0x01, 0x00, 0x04, 0x0b, 0x08, 0x00, 0x09, 0x00, 0x00, 0x00
        /*0020*/ 	.byte	0x00, 0x00, 0x00, 0x00


//--------------------- .nv.info._Z21matrix_multiplicationPiS_S_iiii --------------------------
	.section	.nv.info._Z21matrix_multiplicationPiS_S_iiii,"",@"SHT_CUDA_INFO"
	.sectionflags	@""
	.align	4


	//----- nvinfo : EIATTR_CUDA_API_VERSION
	.align		4
        /*0000*/ 	.byte	0x04, 0x37
        /*0002*/ 	.short	(.L_10 - .L_9)
.L_9:
        /*0004*/ 	.word	0x00000082


	//----- nvinfo : EIATTR_KPARAM_INFO
	.align		4
.L_10:
        /*0008*/ 	.byte	0x04, 0x17
        /*000a*/ 	.short	(.L_12 - .L_11)
.L_11:
        /*000c*/ 	.word	0x00000000
        /*0010*/ 	.short	0x0006
        /*0012*/ 	.short	0x0024
        /*0014*/ 	.byte	0x00, 0xf0, 0x11, 0x00


	//----- nvinfo : EIATTR_KPARAM_INFO
	.align		4
.L_12:
        /*0018*/ 	.byte	0x04, 0x17
        /*001a*/ 	.short	(.L_14 - .L_13)
.L_13:
        /*001c*/ 	.word	0x00000000
        /*0020*/ 	.short	0x0005
        /*0022*/ 	.short	0x0020
        /*0024*/ 	.byte	0x00, 0xf0, 0x11, 0x00


	//----- nvinfo : EIATTR_KPARAM_INFO
	.align		4
.L_14:
        /*0028*/ 	.byte	0x04, 0x17
        /*002a*/ 	.short	(.L_16 - .L_15)
.L_15:
        /*002c*/ 	.word	0x00000000
        /*0030*/ 	.short	0x0004
        /*0032*/ 	.short	0x001c
        /*0034*/ 	.byte	0x00, 0xf0, 0x11, 0x00


	//----- nvinfo : EIATTR_KPARAM_INFO
	.align		4
.L_16:
        /*0038*/ 	.byte	0x04, 0x17
        /*003a*/ 	.short	(.L_18 - .L_17)
.L_17:
        /*003c*/ 	.word	0x00000000
        /*0040*/ 	.short	0x0003
        /*0042*/ 	.short	0x0018
        /*0044*/ 	.byte	0x00, 0xf0, 0x11, 0x00


	//----- nvinfo : EIATTR_KPARAM_INFO
	.align		4
.L_18:
        /*0048*/ 	.byte	0x04, 0x17
        /*004a*/ 	.short	(.L_20 - .L_19)
.L_19:
        /*004c*/ 	.word	0x00000000
        /*0050*/ 	.short	0x0002
        /*0052*/ 	.short	0x0010
        /*0054*/ 	.byte	0x00, 0xf5, 0x21, 0x00


	//----- nvinfo : EIATTR_KPARAM_INFO
	.align		4
.L_20:
        /*0058*/ 	.byte	0x04, 0x17
        /*005a*/ 	.short	(.L_22 - .L_21)
.L_21:
        /*005c*/ 	.word	0x00000000
        /*0060*/ 	.short	0x0001
        /*0062*/ 	.short	0x0008
        /*0064*/ 	.byte	0x00, 0xf5, 0x21, 0x00


	//----- nvinfo : EIATTR_KPARAM_INFO
	.align		4
.L_22:
        /*0068*/ 	.byte	0x04, 0x17
        /*006a*/ 	.short	(.L_24 - .L_23)
.L_23:
        /*006c*/ 	.word	0x00000000
        /*0070*/ 	.short	0x0000
        /*0072*/ 	.short	0x0000
        /*0074*/ 	.byte	0x00, 0xf5, 0x21, 0x00


	//----- nvinfo : EIATTR_SPARSE_MMA_MASK
	.align		4
.L_24:
        /*0078*/ 	.byte	0x03, 0x50
        /*007a*/ 	.short	0x0000


	//----- nvinfo : EIATTR_MAXREG_COUNT
	.align		4
        /*007c*/ 	.byte	0x03, 0x1b
        /*007e*/ 	.short	0x00ff


	//----- nvinfo : EIATTR_EXTERNS
	.align		4
        /*0080*/ 	.byte	0x04, 0x0f
        /*0082*/ 	.short	(.L_26 - .L_25)


	//   ....[0]....
	.align		4
.L_25:
        /*0084*/ 	.word	index@(vprintf)


	//----- nvinfo : EIATTR_MERCURY_ISA_VERSION
	.align		4
.L_26:
        /*0088*/ 	.byte	0x03, 0x5f
        /*008a*/ 	.short	0x0101


	//----- nvinfo : EIATTR_VRC_CTA_INIT_COUNT
	.align		4
        /*008c*/ 	.byte	0x02, 0x4a
	.zero		1
	.zero		1


	//----- nvinfo : EIATTR_SYSCALL_OFFSETS
	.align		4
        /*0090*/ 	.byte	0x04, 0x46
        /*0092*/ 	.short	(.L_28 - .L_27)


	//   ....[0]....
.L_27:
        /*0094*/ 	.word	0x00000420


	//   ....[1]....
        /*0098*/ 	.word	0x00000500


	//   ....[2]....
        /*009c*/ 	.word	0x000005f0


	//   ....[3]....
        /*00a0*/ 	.word	0x00000660


	//   ....[4]....
        /*00a4*/ 	.word	0x000007c0


	//   ....[5]....
        /*00a8*/ 	.word	0x00000880


	//   ....[6]....
        /*00ac*/ 	.word	0x00000970


	//   ....[7]....
        /*00b0*/ 	.word	0x000009e0


	//   ....[8]....
        /*00b4*/ 	.word	0x00000b40


	//   ....[9]....
        /*00b8*/ 	.word	0x00000c00


	//   ....[10]....
        /*00bc*/ 	.word	0x00000cf0


	//   ....[11]....
        /*00c0*/ 	.word	0x00000d60


	//   ....[12]....
        /*00c4*/ 	.word	0x00000eb0


	//   ....[13]....
        /*00c8*/ 	.word	0x00000f70


	//   ....[14]....
        /*00cc*/ 	.word	0x00001070


	//   ....[15]....
        /*00d0*/ 	.word	0x000010e0


	//   ....[16]....
        /*00d4*/ 	.word	0x00001360


	//   ....[17]....
        /*00d8*/ 	.word	0x00001420


	//   ....[18]....
        /*00dc*/ 	.word	0x00001510


	//   ....[19]....
        /*00e0*/ 	.word	0x00001580


	//   ....[20]....
        /*00e4*/ 	.word	0x000016d0


	//   ....[21]....
        /*00e8*/ 	.word	0x00001790


	//   ....[22]....
        /*00ec*/ 	.word	0x00001890


	//   ....[23]....
        /*00f0*/ 	.word	0x00001900


	//   ....[24]....
        /*00f4*/ 	.word	0x00001b00


	//   ....[25]....
        /*00f8*/ 	.word	0x00001bf0


	//   ....[26]....
        /*00fc*/ 	.word	0x00001ce0


	//   ....[27]....
        /*0100*/ 	.word	0x00001d50


	//----- nvinfo : EIATTR_EXIT_INSTR_OFFSETS
	.align		4
.L_28:
        /*0104*/ 	.byte	0x04, 0x1c
        /*0106*/ 	.short	(.L_30 - .L_29)


	//   ....[0]....
.L_29:
        /*0108*/ 	.word	0x00000120


	//   ....[1]....
        /*010c*/ 	.word	0x00000180


	//   ....[2]....
        /*0110*/ 	.word	0x00001180


	//   ....[3]....
        /*0114*/ 	.word	0x00001970


	//   ....[4]....
        /*0118*/ 	.word	0x00001a80


	//   ....[5]....
        /*011c*/ 	.word	0x00001d60


	//----- nvinfo : EIATTR_CRS_STACK_SIZE
	.align		4
.L_30:
        /*0120*/ 	.byte	0x04, 0x1e
        /*0122*/ 	.short	(.L_32 - .L_31)
.L_31:
        /*0124*/ 	.word	0x00000000


	//----- nvinfo : EIATTR_CBANK_PARAM_SIZE
	.align		4
.L_32:
        /*0128*/ 	.byte	0x03, 0x19
        /*012a*/ 	.short	0x0028


	//----- nvinfo : EIATTR_PARAM_CBANK
	.align		4
        /*012c*/ 	.byte	0x04, 0x0a
        /*012e*/ 	.short	(.L_34 - .L_33)
	.align		4
.L_33:
        /*0130*/ 	.word	index@(.nv.constant0._Z21matrix_multiplicationPiS_S_iiii)
        /*0134*/ 	.short	0x0380
        /*0136*/ 	.short	0x0028


	//----- nvinfo : EIATTR_SW_WAR
	.align		4
.L_34:
        /*0138*/ 	.byte	0x04, 0x36
        /*013a*/ 	.short	(.L_36 - .L_35)
.L_35:
        /*013c*/ 	.word	0x00000008
.L_36:


//--------------------- .nv.callgraph             --------------------------
	.section	.nv.callgraph,"",@"SHT_CUDA_CALLGRAPH"
	.align	4
	.sectionentsize	8
	.align		4
        /*0000*/ 	.word	0x00000000
	.align		4
        /*0004*/ 	.word	0xffffffff
	.align		4
        /*0008*/ 	.word	index@(_Z21matrix_multiplicationPiS_S_iiii)
	.align		4
        /*000c*/ 	.word	index@(vprintf)
	.align		4
        /*0010*/ 	.word	0x00000000
	.align		4
        /*0014*/ 	.word	0xfffffffe
	.align		4
        /*0018*/ 	.word	0x00000000
	.align		4
        /*001c*/ 	.word	0xfffffffd
	.align		4
        /*0020*/ 	.word	0x00000000
	.align		4
        /*0024*/ 	.word	0xfffffffc


//--------------------- .nv.constant4             --------------------------
	.section	.nv.constant4,"a",@progbits
	.align	8
	.align		8
.nv.constant4:
        /*0000*/ 	.dword	vprintf
	.align		8
        /*0008*/ 	.dword	$str
	.align		8
        /*0010*/ 	.dword	$str$1
	.align		8
        /*0018*/ 	.dword	$str$2


//--------------------- .text._Z21matrix_multiplicationPiS_S_iiii --------------------------
	.section	.text._Z21matrix_multiplicationPiS_S_iiii,"ax",@progbits
	.align	128
        .global         _Z21matrix_multiplicationPiS_S_iiii
        .type           _Z21matrix_multiplicationPiS_S_iiii,@function
        .size           _Z21matrix_multiplicationPiS_S_iiii,(.L_x_44 - _Z21matrix_multiplicationPiS_S_iiii)
        .other          _Z21matrix_multiplicationPiS_S_iiii,@"STO_CUDA_ENTRY STV_DEFAULT"
_Z21matrix_multiplicationPiS_S_iiii:
.text._Z21matrix_multiplicationPiS_S_iiii:
[----:B------:R-:W0:Y:S01]  /*0000*/  LDC R1, c[0x0][0x37c] ;  /* 0x0000df00ff017b82 */ /* 0x000e220000000800 */
[----:B------:R-:W1:Y:S01]  /*0010*/  LDCU UR9, c[0x0][0x39c] ;  /* 0x00007380ff0977ac */ /* 0x000e620008000800 */
[----:B------:R-:W2:Y:S06]  /*0020*/  S2R R2, SR_TID.Y ;  /* 0x0000000000027919 */ /* 0x000eac0000002200 */
[----:B------:R-:W2:Y:S01]  /*0030*/  S2UR UR7, SR_CTAID.Y ;  /* 0x00000000000779c3 */ /* 0x000ea20000002600 */
[----:B0-----:R-:W-:Y:S01]  /*0040*/  VIADD R1, R1, 0xfffffff0 ;  /* 0xfffffff001017836 */ /* 0x001fe20000000000 */
[----:B------:R-:W0:Y:S01]  /*0050*/  LDCU UR8, c[0x0][0x3a0] ;  /* 0x00007400ff0877ac */ /* 0x000e220008000800 */
[----:B------:R-:W3:Y:S01]  /*0060*/  S2R R0, SR_TID.X ;  /* 0x0000000000007919 */ /* 0x000ee20000002100 */
[----:B------:R-:W4:Y:S04]  /*0070*/  LDCU UR5, c[0x0][0x2fc] ;  /* 0x00005f80ff0577ac */ /* 0x000f280008000800 */
[----:B------:R-:W3:Y:S01]  /*0080*/  LDC R27, c[0x0][0x360] ;  /* 0x0000d800ff1b7b82 */ /* 0x000ee20000000800 */
[----:B------:R-:W5:Y:S07]  /*0090*/  LDCU UR4, c[0x0][0x2f8] ;  /* 0x00005f00ff0477ac */ /* 0x000f6e0008000800 */
[----:B------:R-:W2:Y:S01]  /*00a0*/  LDC R25, c[0x0][0x364] ;  /* 0x0000d900ff197b82 */ /* 0x000ea20000000800 */
[----:B-1----:R-:W-:-:S05]  /*00b0*/  IMAD.U32 R4, RZ, RZ, UR9 ;  /* 0x00000009ff047e24 */ /* 0x002fca000f8e00ff */
[----:B0-----:R-:W-:Y:S02]  /*00c0*/  ISETP.NE.AND P0, PT, R4, UR8, PT ;  /* 0x0000000804007c0c */ /* 0x001fe4000bf05270 */
[----:B------:R-:W3:Y:S01]  /*00d0*/  S2UR UR6, SR_CTAID.X ;  /* 0x00000000000679c3 */ /* 0x000ee20000002500 */
[----:B-----5:R-:W-:Y:S01]  /*00e0*/  IADD3 R24, P1, PT, R1, UR4, RZ ;  /* 0x0000000401187c10 */ /* 0x020fe2000ff3e0ff */
[----:B--2---:R-:W-:-:S03]  /*00f0*/  IMAD R25, R25, UR7, R2 ;  /* 0x0000000719197c24 */ /* 0x004fc6000f8e0202 */
[----:B----4-:R-:W-:Y:S01]  /*0100*/  IADD3.X R2, PT, PT, RZ, UR5, RZ, P1, !PT ;  /* 0x00000005ff027c10 */ /* 0x010fe20008ffe4ff */
[----:B---3--:R-:W-:-:S05]  /*0110*/  IMAD R27, R27, UR6, R0 ;  /* 0x000000061b1b7c24 */ /* 0x008fca000f8e0200 */
[----:B------:R-:W-:Y:S05]  /*0120*/  @P0 EXIT ;  /* 0x000000000000094d */ /* 0x000fea0003800000 */
[----:B------:R-:W0:Y:S01]  /*0130*/  LDCU UR4, c[0x0][0x3a4] ;  /* 0x00007480ff0477ac */ /* 0x000e220008000800 */
[----:B------:R-:W1:Y:S01]  /*0140*/  LDCU UR5, c[0x0][0x398] ;  /* 0x00007300ff0577ac */ /* 0x000e620008000800 */
[----:B0-----:R-:W-:-:S04]  /*0150*/  ISETP.GE.AND P0, PT, R25, UR4, PT ;  /* 0x0000000419007c0c */ /* 0x001fc8000bf06270 */
[----:B-1----:R-:W-:-:S04]  /*0160*/  ISETP.GE.OR P0, PT, R27, UR5, P0 ;  /* 0x000000051b007c0c */ /* 0x002fc80008706670 */
[----:B------:R-:W-:-:S13]  /*0170*/  ISETP.LT.OR P0, PT, R4, 0x1, P0 ;  /* 0x000000010400780c */ /* 0x000fda0000701670 */
[----:B------:R-:W-:Y:S05]  /*0180*/  @P0 EXIT ;  /* 0x000000000000094d */ /* 0x000fea0003800000 */
[----:B------:R-:W0:Y:S01]  /*0190*/  LDC.64 R28, c[0x0][0x390] ;  /* 0x0000e400ff1c7b82 */ /* 0x000e220000000a00 */
[----:B------:R-:W-:Y:S01]  /*01a0*/  ISETP.GE.U32.AND P0, PT, R4, 0x4, PT ;  /* 0x000000040400780c */ /* 0x000fe20003f06070 */
[----:B------:R-:W-:Y:S01]  /*01b0*/  IMAD R3, R27, UR5, R25 ;  /* 0x000000051b037c24 */ /* 0x000fe2000f8e0219 */
[----:B------:R-:W-:Y:S01]  /*01c0*/  ISETP.NE.AND P1, PT, R25, 0x1, PT ;  /* 0x000000011900780c */ /* 0x000fe20003f25270 */
[----:B------:R-:W1:Y:S01]  /*01d0*/  LDCU.64 UR36, c[0x0][0x358] ;  /* 0x00006b00ff2477ac */ /* 0x000e620008000a00 */
[----:B------:R-:W-:Y:S02]  /*01e0*/  IMAD.MOV.U32 R16, RZ, RZ, RZ ;  /* 0x000000ffff107224 */ /* 0x000fe400078e00ff */
[----:B------:R-:W-:Y:S01]  /*01f0*/  ISETP.EQ.AND P1, PT, R27, RZ, !P1 ;  /* 0x000000ff1b00720c */ /* 0x000fe20004f22270 */
[----:B------:R-:W-:-:S03]  /*0200*/  IMAD.MOV.U32 R18, RZ, RZ, RZ ;  /* 0x000000ffff127224 */ /* 0x000fc600078e00ff */
[----:B------:R-:W-:Y:S01]  /*0210*/  P2R R26, PR, RZ, 0x2 ;  /* 0x00000002ff1a7803 */ /* 0x000fe20000000000 */
[----:B0-----:R-:W-:Y:S02]  /*0220*/  IMAD.WIDE R28, R3, 0x4, R28 ;  /* 0x00000004031c7825 */ /* 0x001fe400078e021c */
[----:B-1----:R-:W-:Y:S06]  /*0230*/  @!P0 BRA `(.L_x_0) ;  /* 0x0000000c00cc8947 */ /* 0x002fec0003800000 */
[----:B------:R-:W-:Y:S01]  /*0240*/  HFMA2 R16, -RZ, RZ, 0, 0 ;  /* 0x00000000ff107431 */ /* 0x000fe200000001ff */
[----:B------:R-:W-:Y:S01]  /*0250*/  BSSY.RECONVERGENT B7, `(.L_x_1) ;  /* 0x00000f0000077945 */ /* 0x000fe20003800200 */
[----:B------:R-:W-:Y:S01]  /*0260*/  IMAD.MOV.U32 R18, RZ, RZ, RZ ;  /* 0x000000ffff127224 */ /* 0x000fe200078e00ff */
[----:B------:R-:W0:Y:S01]  /*0270*/  LDCU UR38, c[0x0][0x3a4] ;  /* 0x00007480ff2677ac */ /* 0x000e220008000800 */
[----:B------:R-:W1:Y:S01]  /*0280*/  LDCU UR39, c[0x0][0x398] ;  /* 0x00007300ff2777ac */ /* 0x000e620008000800 */
[----:B------:R-:W2:Y:S04]  /*0290*/  LDCU UR40, c[0x0][0x39c] ;  /* 0x00007380ff2877ac */ /* 0x000ea80008000800 */
.L_x_25:
[----:B------:R-:W3:Y:S01]  /*02a0*/  LDC.64 R30, c[0x0][0x380] ;  /* 0x0000e000ff1e7b82 */ /* 0x000ee20000000a00 */
[----:B0-----:R-:W-:Y:S01]  /*02b0*/  IMAD R22, R18, UR38, RZ ;  /* 0x0000002612167c24 */ /* 0x001fe2000f8e02ff */
[----:B----4-:R-:W4:Y:S01]  /*02c0*/  LDG.E R4, desc[UR36][R28.64] ;  /* 0x000000241c047981 */ /* 0x010f22000c1e1900 */
[----:B-1----:R-:W-:Y:S01]  /*02d0*/  IMAD R33, R27, UR39, R18 ;  /* 0x000000271b217c24 */ /* 0x002fe2000f8e0212 */
[----:B------:R-:W-:Y:S01]  /*02e0*/  ISETP.NE.AND P0, PT, R26, RZ, PT ;  /* 0x000000ff1a00720c */ /* 0x000fe20003f05270 */
[----:B------:R-:W-:-:S03]  /*02f0*/  IMAD.IADD R3, R25, 0x1, R22 ;  /* 0x0000000119037824 */ /* 0x000fc600078e0216 */
[----:B------:R-:W0:Y:S01]  /*0300*/  LDC.64 R36, c[0x0][0x388] ;  /* 0x0000e200ff247b82 */ /* 0x000e220000000a00 */
[----:B---3--:R-:W-:-:S05]  /*0310*/  IMAD.WIDE R32, R33, 0x4, R30 ;  /* 0x0000000421207825 */ /* 0x008fca00078e021e */
[----:B------:R-:W3:Y:S01]  /*0320*/  LDG.E R23, desc[UR36][R32.64] ;  /* 0x0000002420177981 */ /* 0x000ee2000c1e1900 */
[----:B0-----:R-:W-:-:S05]  /*0330*/  IMAD.WIDE R36, R3, 0x4, R36 ;  /* 0x0000000403247825 */ /* 0x001fca00078e0224 */
[----:B------:R-:W3:Y:S01]  /*0340*/  LDG.E R0, desc[UR36][R36.64] ;  /* 0x0000002424007981 */ /* 0x000ee2000c1e1900 */
[----:B------:R-:W-:Y:S01]  /*0350*/  BSSY.RECONVERGENT B6, `(.L_x_2) ;  /* 0x0000033000067945 */ /* 0x000fe20003800200 */
[----:B------:R-:W-:-:S04]  /*0360*/  IMAD.WIDE.U32 R30, R18, 0x4, R30 ;  /* 0x00000004121e7825 */ /* 0x000fc800078e001e */
[----:B---3--:R-:W-:-:S05]  /*0370*/  IMAD R23, R23, R0, R16 ;  /* 0x0000000017177224 */ /* 0x008fca00078e0210 */
[----:B----4-:R-:W-:-:S05]  /*0380*/  IADD3 R4, PT, PT, R23, R4, RZ ;  /* 0x0000000417047210 */ /* 0x010fca0007ffe0ff */
[----:B------:R0:W-:Y:S01]  /*0390*/  STG.E desc[UR36][R28.64], R4 ;  /* 0x000000041c007986 */ /* 0x0001e2000c101924 */
[----:B------:R-:W-:Y:S05]  /*03a0*/  @!P0 BRA `(.L_x_3) ;  /* 0x0000000000b48947 */ /* 0x000fea0003800000 */
[----:B------:R-:W-:Y:S01]  /*03b0*/  MOV R35, 0x0 ;  /* 0x0000000000237802 */ /* 0x000fe20000000f00 */
[----:B------:R-:W0:Y:S01]  /*03c0*/  LDCU.64 UR4, c[0x4][0x8] ;  /* 0x01000100ff0477ac */ /* 0x000e220008000a00 */
[----:B------:R-:W-:Y:S02]  /*03d0*/  CS2R R6, SRZ ;  /* 0x0000000000067805 */ /* 0x000fe4000001ff00 */
[----:B------:R1:W3:Y:S01]  /*03e0*/  LDC.64 R8, c[0x4][R35] ;  /* 0x0100000023087b82 */ /* 0x0002e20000000a00 */
[----:B0-----:R-:W-:Y:S02]  /*03f0*/  IMAD.U32 R4, RZ, RZ, UR4 ;  /* 0x00000004ff047e24 */ /* 0x001fe4000f8e00ff */
[----:B-1----:R-:W-:-:S07]  /*0400*/  IMAD.U32 R5, RZ, RZ, UR5 ;  /* 0x00000005ff057e24 */ /* 0x002fce000f8e00ff */
[----:B------:R-:W-:-:S07]  /*0410*/  LEPC R20, `(.L_x_4) ;  /* 0x000000001014794e */ /* 0x000fce0000000000 */
[----:B--23--:R-:W-:Y:S05]  /*0420*/  CALL.ABS.NOINC R8 ;  /* 0x0000000008007343 */ /* 0x00cfea0003c00000 */
.L_x_4:
[----:B------:R-:W2:Y:S01]  /*0430*/  LDG.E R19, desc[UR36][R30.64] ;  /* 0x000000241e137981 */ /* 0x000ea2000c1e1900 */
[----:B------:R-:W2:Y:S01]  /*0440*/  LDC R17, c[0x0][0x398] ;  /* 0x0000e600ff117b82 */ /* 0x000ea20000000800 */
[----:B------:R-:W0:Y:S01]  /*0450*/  LDCU UR4, c[0x0][0x2f8] ;  /* 0x00005f00ff0477ac */ /* 0x000e220008000800 */
[----:B------:R-:W-:Y:S02]  /*0460*/  HFMA2 R16, -RZ, RZ, 0, 0 ;  /* 0x00000000ff107431 */ /* 0x000fe400000001ff */
[----:B------:R-:W-:Y:S02]  /*0470*/  IMAD.MOV.U32 R6, RZ, RZ, R24 ;  /* 0x000000ffff067224 */ /* 0x000fe400078e0018 */
[----:B------:R-:W-:Y:S02]  /*0480*/  IMAD.MOV.U32 R7, RZ, RZ, R2 ;  /* 0x000000ffff077224 */ /* 0x000fe400078e0002 */
[----:B------:R1:W3:Y:S01]  /*0490*/  LDC.64 R8, c[0x4][R35] ;  /* 0x0100000023087b82 */ /* 0x0002e20000000a00 */
[----:B0-----:R-:W-:Y:S01]  /*04a0*/  VIADD R34, R24, -UR4 ;  /* 0x8000000418227c36 */ /* 0x001fe20008000000 */
[----:B------:R-:W0:Y:S02]  /*04b0*/  LDCU.64 UR4, c[0x4][0x10] ;  /* 0x01000200ff0477ac */ /* 0x000e240008000a00 */
[----:B0-----:R-:W-:Y:S01]  /*04c0*/  IMAD.U32 R4, RZ, RZ, UR4 ;  /* 0x00000004ff047e24 */ /* 0x001fe2000f8e00ff */
[----:B------:R-:W-:Y:S01]  /*04d0*/  MOV R5, UR5 ;  /* 0x0000000500057c02 */ /* 0x000fe20008000f00 */
[----:B--23--:R1:W-:Y:S06]  /*04e0*/  STL.128 [R34], R16 ;  /* 0x0000001022007387 */ /* 0x00c3ec0000100c00 */
[----:B------:R-:W-:-:S07]  /*04f0*/  LEPC R20, `(.L_x_5) ;  /* 0x000000001014794e */ /* 0x000fce0000000000 */
[----:B-1----:R-:W-:Y:S05]  /*0500*/  CALL.ABS.NOINC R8 ;  /* 0x0000000008007343 */ /* 0x002fea0003c00000 */
.L_x_5:
[----:B------:R-:W0:Y:S08]  /*0510*/  LDC.64 R14, c[0x0][0x388] ;  /* 0x0000e200ff0e7b82 */ /* 0x000e300000000a00 */
[----:B------:R-:W1:Y:S01]  /*0520*/  LDC R10, c[0x0][0x3a4] ;  /* 0x0000e900ff0a7b82 */ /* 0x000e620000000800 */
[----:B------:R-:W-:Y:S02]  /*0530*/  HFMA2 R8, -RZ, RZ, 0, 5.9604644775390625e-08 ;  /* 0x00000001ff087431 */ /* 0x000fe400000001ff */
[----:B------:R-:W-:Y:S01]  /*0540*/  IMAD.MOV.U32 R9, RZ, RZ, R18 ;  /* 0x000000ffff097224 */ /* 0x000fe200078e0012 */
[----:B------:R-:W2:Y:S01]  /*0550*/  LDCU.64 UR4, c[0x4][0x18] ;  /* 0x01000300ff0477ac */ /* 0x000ea20008000a00 */
[----:B0-----:R-:W-:-:S05]  /*0560*/  IMAD.WIDE R14, R22, 0x4, R14 ;  /* 0x00000004160e7825 */ /* 0x001fca00078e020e */
[----:B------:R-:W1:Y:S01]  /*0570*/  LDG.E R11, desc[UR36][R14.64+0x4] ;  /* 0x000004240e0b7981 */ /* 0x000e62000c1e1900 */
[----:B------:R0:W3:Y:S01]  /*0580*/  LDC.64 R12, c[0x4][R35] ;  /* 0x01000000230c7b82 */ /* 0x0000e20000000a00 */
[----:B--2---:R-:W-:Y:S01]  /*0590*/  IMAD.U32 R4, RZ, RZ, UR4 ;  /* 0x00000004ff047e24 */ /* 0x004fe2000f8e00ff */
[----:B------:R-:W-:Y:S01]  /*05a0*/  MOV R5, UR5 ;  /* 0x0000000500057c02 */ /* 0x000fe20008000f00 */
[----:B------:R-:W-:Y:S02]  /*05b0*/  IMAD.MOV.U32 R6, RZ, RZ, R24 ;  /* 0x000000ffff067224 */ /* 0x000fe400078e0018 */
[----:B------:R-:W-:Y:S01]  /*05c0*/  IMAD.MOV.U32 R7, RZ, RZ, R2 ;  /* 0x000000ffff077224 */ /* 0x000fe200078e0002 */
[----:B-1-3--:R0:W-:Y:S06]  /*05d0*/  STL.128 [R34], R8 ;  /* 0x0000000822007387 */ /* 0x00a1ec0000100c00 */
[----:B------:R-:W-:-:S07]  /*05e0*/  LEPC R20, `(.L_x_6) ;  /* 0x000000001014794e */ /* 0x000fce0000000000 */
[----:B0-----:R-:W-:Y:S05]  /*05f0*/  CALL.ABS.NOINC R12 ;  /* 0x000000000c007343 */ /* 0x001fea0003c00000 */
.L_x_6:
[----:B------:R0:W1:Y:S01]  /*0600*/  LDC.64 R8, c[0x4][R35] ;  /* 0x0100000023087b82 */ /* 0x0000620000000a00 */
[----:B------:R-:W2:Y:S01]  /*0610*/  LDCU.64 UR4, c[0x4][0x8] ;  /* 0x01000100ff0477ac */ /* 0x000ea20008000a00 */
[----:B------:R-:W-:Y:S02]  /*0620*/  CS2R R6, SRZ ;  /* 0x0000000000067805 */ /* 0x000fe4000001ff00 */
[----:B--2---:R-:W-:Y:S01]  /*0630*/  MOV R4, UR4 ;  /* 0x0000000400047c02 */ /* 0x004fe20008000f00 */
[----:B0-----:R-:W-:-:S07]  /*0640*/  IMAD.U32 R5, RZ, RZ, UR5 ;  /* 0x00000005ff057e24 */ /* 0x001fce000f8e00ff */
[----:B------:R-:W-:-:S07]  /*0650*/  LEPC R20, `(.L_x_7) ;  /* 0x000000001014794e */ /* 0x000fce0000000000 */
[----:B-1----:R-:W-:Y:S05]  /*0660*/  CALL.ABS.NOINC R8 ;  /* 0x0000000008007343 */ /* 0x002fea0003c00000 */
.L_x_7:
[----:B------:R1:W5:Y:S02]  /*0670*/  LDG.E R4, desc[UR36][R28.64] ;  /* 0x000000241c047981 */ /* 0x000364000c1e1900 */
.L_x_3:
[----:B--2---:R-:W-:Y:S05]  /*0680*/  BSYNC.RECONVERGENT B6 ;  /* 0x0000000000067941 */ /* 0x004fea0003800200 */
.L_x_2:
[----:B------:R-:W2:Y:S01]  /*0690*/  LDC R17, c[0x0][0x3a4] ;  /* 0x0000e900ff117b82 */ /* 0x000ea20000000800 */
[----:B------:R-:W3:Y:S01]  /*06a0*/  LDG.E R0, desc[UR36][R32.64+0x4] ;  /* 0x0000042420007981 */ /* 0x000ee2000c1e1900 */
[----:B------:R-:W-:Y:S01]  /*06b0*/  ISETP.NE.AND P0, PT, R26, RZ, PT ;  /* 0x000000ff1a00720c */ /* 0x000fe20003f05270 */
[----:B--2---:R-:W-:-:S05]  /*06c0*/  IMAD.WIDE R34, R17, 0x4, R36 ;  /* 0x0000000411227825 */ /* 0x004fca00078e0224 */
[----:B------:R-:W3:Y:S01]  /*06d0*/  LDG.E R19, desc[UR36][R34.64] ;  /* 0x0000002422137981 */ /* 0x000ee2000c1e1900 */
[----:B------:R-:W-:Y:S01]  /*06e0*/  BSSY.RECONVERGENT B6, `(.L_x_8) ;  /* 0x0000032000067945 */ /* 0x000fe20003800200 */
[----:B------:R-:W-:Y:S01]  /*06f0*/  IADD3 R17, PT, PT, R22, R17, RZ ;  /* 0x0000001116117210 */ /* 0x000fe20007ffe0ff */
[----:B---3--:R-:W-:-:S04]  /*0700*/  IMAD R19, R0, R19, R23 ;  /* 0x0000001300137224 */ /* 0x008fc800078e0217 */
[----:B0----5:R-:W-:-:S05]  /*0710*/  IMAD.IADD R4, R19, 0x1, R4 ;  /* 0x0000000113047824 */ /* 0x021fca00078e0204 */
[----:B------:R0:W-:Y:S01]  /*0720*/  STG.E desc[UR36][R28.64], R4 ;  /* 0x000000041c007986 */ /* 0x0001e2000c101924 */
[----:B------:R-:W-:Y:S05]  /*0730*/  @!P0 BRA `(.L_x_9) ;  /* 0x0000000000b08947 */ /* 0x000fea0003800000 */
[----:B------:R-:W-:Y:S01]  /*0740*/  MOV R16, 0x0 ;  /* 0x0000000000107802 */ /* 0x000fe20000000f00 */
[----:B------:R-:W0:Y:S01]  /*0750*/  LDCU.64 UR4, c[0x4][0x8] ;  /* 0x01000100ff0477ac */ /* 0x000e220008000a00 */
[----:B------:R-:W-:Y:S02]  /*0760*/  CS2R R6, SRZ ;  /* 0x0000000000067805 */ /* 0x000fe4000001ff00 */
[----:B------:R-:W-:Y:S01]  /*0770*/  IADD3 R22, PT, PT, R18, 0x1, RZ ;  /* 0x0000000112167810 */ /* 0x000fe20007ffe0ff */
[----:B------:R2:W3:Y:S01]  /*0780*/  LDC.64 R8, c[0x4][R16] ;  /* 0x0100000010087b82 */ /* 0x0004e20000000a00 */
[----:B0-----:R-:W-:Y:S02]  /*0790*/  IMAD.U32 R4, RZ, RZ, UR4 ;  /* 0x00000004ff047e24 */ /* 0x001fe4000f8e00ff */
[----:B--2---:R-:W-:-:S07]  /*07a0*/  IMAD.U32 R5, RZ, RZ, UR5 ;  /* 0x00000005ff057e24 */ /* 0x004fce000f8e00ff */
[----:B------:R-:W-:-:S07]  /*07b0*/  LEPC R20, `(.L_x_10) ;  /* 0x000000001014794e */ /* 0x000fce0000000000 */
[----:B-1-3--:R-:W-:Y:S05]  /*07c0*/  CALL.ABS.NOINC R8 ;  /* 0x0000000008007343 */ /* 0x00afea0003c00000 */
.L_x_10:
[----:B------:R-:W2:Y:S01]  /*07d0*/  LDG.E R23, desc[UR36][R30.64+0x4] ;  /* 0x000004241e177981 */ /* 0x000ea2000c1e1900 */
[----:B------:R-:W2:Y:S01]  /*07e0*/  LDC R21, c[0x0][0x398] ;  /* 0x0000e600ff157b82 */ /* 0x000ea20000000800 */
[----:B------:R-:W-:Y:S01]  /*07f0*/  IMAD.MOV.U32 R20, RZ, RZ, RZ ;  /* 0x000000ffff147224 */ /* 0x000fe200078e00ff */
[----:B------:R-:W0:Y:S01]  /*0800*/  LDCU.64 UR4, c[0x4][0x10] ;  /* 0x01000200ff0477ac */ /* 0x000e220008000a00 */
[----:B------:R-:W-:Y:S02]  /*0810*/  IMAD.MOV.U32 R6, RZ, RZ, R24 ;  /* 0x000000ffff067224 */ /* 0x000fe400078e0018 */
[----:B------:R-:W-:-:S03]  /*0820*/  IMAD.MOV.U32 R7, RZ, RZ, R2 ;  /* 0x000000ffff077224 */ /* 0x000fc600078e0002 */
[----:B------:R1:W3:Y:S01]  /*0830*/  LDC.64 R8, c[0x4][R16] ;  /* 0x0100000010087b82 */ /* 0x0002e20000000a00 */
[----:B0-----:R-:W-:Y:S01]  /*0840*/  IMAD.U32 R4, RZ, RZ, UR4 ;  /* 0x00000004ff047e24 */ /* 0x001fe2000f8e00ff */
[----:B------:R-:W-:Y:S01]  /*0850*/  MOV R5, UR5 ;  /* 0x0000000500057c02 */ /* 0x000fe20008000f00 */
[----:B--23--:R1:W-:Y:S06]  /*0860*/  STL.128 [R1], R20 ;  /* 0x0000001401007387 */ /* 0x00c3ec0000100c00 */
[----:B-1----:R-:W-:-:S07]  /*0870*/  LEPC R20, `(.L_x_11) ;  /* 0x000000001014794e */ /* 0x002fce0000000000 */
[----:B------:R-:W-:Y:S05]  /*0880*/  CALL.ABS.NOINC R8 ;  /* 0x0000000008007343 */ /* 0x000fea0003c00000 */
.L_x_11:
[----:B------:R-:W0:Y:S08]  /*0890*/  LDC.64 R14, c[0x0][0x388] ;  /* 0x0000e200ff0e7b82 */ /* 0x000e300000000a00 */
[----:B------:R-:W1:Y:S01]  /*08a0*/  LDC R10, c[0x0][0x3a4] ;  /* 0x0000e900ff0a7b82 */ /* 0x000e620000000800 */
[----:B------:R-:W-:Y:S01]  /*08b0*/  MOV R9, R22 ;  /* 0x0000001600097202 */ /* 0x000fe20000000f00 */
[----:B------:R-:W-:Y:S01]  /*08c0*/  IMAD.MOV.U32 R8, RZ, RZ, 0x1 ;  /* 0x00000001ff087424 */ /* 0x000fe200078e00ff */
        /* <DEDUP_REMOVED lines=11> */
.L_x_12:
[----:B------:R0:W1:Y:S01]  /*0980*/  LDC.64 R8, c[0x4][R16] ;  /* 0x0100000010087b82 */ /* 0x0000620000000a00 */
[----:B------:R-:W2:Y:S01]  /*0990*/  LDCU.64 UR4, c[0x4][0x8] ;  /* 0x01000100ff0477ac */ /* 0x000ea20008000a00 */
[----:B------:R-:W-:Y:S02]  /*09a0*/  CS2R R6, SRZ ;  /* 0x0000000000067805 */ /* 0x000fe4000001ff00 */
[----:B--2---:R-:W-:Y:S01]  /*09b0*/  MOV R4, UR4 ;  /* 0x0000000400047c02 */ /* 0x004fe20008000f00 */
[----:B0-----:R-:W-:-:S07]  /*09c0*/  IMAD.U32 R5, RZ, RZ, UR5 ;  /* 0x00000005ff057e24 */ /* 0x001fce000f8e00ff */
[----:B------:R-:W-:-:S07]  /*09d0*/  LEPC R20, `(.L_x_13) ;  /* 0x000000001014794e */ /* 0x000fce0000000000 */
[----:B-1----:R-:W-:Y:S05]  /*09e0*/  CALL.ABS.NOINC R8 ;  /* 0x0000000008007343 */ /* 0x002fea0003c00000 */
.L_x_13:
[----:B------:R2:W5:Y:S02]  /*09f0*/  LDG.E R4, desc[UR36][R28.64] ;  /* 0x000000241c047981 */ /* 0x000564000c1e1900 */
.L_x_9:
[----:B------:R-:W-:Y:S05]  /*0a00*/  BSYNC.RECONVERGENT B6 ;  /* 0x0000000000067941 */ /* 0x000fea0003800200 */
.L_x_8:
[----:B------:R-:W3:Y:S01]  /*0a10*/  LDC R5, c[0x0][0x3a4] ;  /* 0x0000e900ff057b82 */ /* 0x000ee20000000800 */
[----:B------:R-:W4:Y:S01]  /*0a20*/  LDG.E R0, desc[UR36][R32.64+0x8] ;  /* 0x0000082420007981 */ /* 0x000f22000c1e1900 */
[----:B------:R-:W-:Y:S01]  /*0a30*/  ISETP.NE.AND P0, PT, R26, RZ, PT ;  /* 0x000000ff1a00720c */ /* 0x000fe20003f05270 */
[----:B---3--:R-:W-:-:S05]  /*0a40*/  IMAD.WIDE R34, R5, 0x4, R34 ;  /* 0x0000000405227825 */ /* 0x008fca00078e0222 */
[----:B------:R-:W4:Y:S01]  /*0a50*/  LDG.E R3, desc[UR36][R34.64] ;  /* 0x0000002422037981 */ /* 0x000f22000c1e1900 */
[----:B------:R-:W-:Y:S01]  /*0a60*/  BSSY.RECONVERGENT B6, `(.L_x_14) ;  /* 0x0000032000067945 */ /* 0x000fe20003800200 */
[----:B------:R-:W-:Y:S01]  /*0a70*/  IADD3 R17, PT, PT, R17, R5, RZ ;  /* 0x0000000511117210 */ /* 0x000fe20007ffe0ff */
[----:B----4-:R-:W-:-:S04]  /*0a80*/  IMAD R19, R0, R3, R19 ;  /* 0x0000000300137224 */ /* 0x010fc800078e0213 */
[----:B-----5:R-:W-:-:S05]  /*0a90*/  IMAD.IADD R3, R19, 0x1, R4 ;  /* 0x0000000113037824 */ /* 0x020fca00078e0204 */
[----:B------:R3:W-:Y:S01]  /*0aa0*/  STG.E desc[UR36][R28.64], R3 ;  /* 0x000000031c007986 */ /* 0x0007e2000c101924 */
[----:B------:R-:W-:Y:S05]  /*0ab0*/  @!P0 BRA `(.L_x_15) ;  /* 0x0000000000b08947 */ /* 0x000fea0003800000 */
[----:B------:R-:W-:Y:S01]  /*0ac0*/  MOV R16, 0x0 ;  /* 0x0000000000107802 */ /* 0x000fe20000000f00 */
[----:B------:R-:W0:Y:S01]  /*0ad0*/  LDCU.64 UR4, c[0x4][0x8] ;  /* 0x01000100ff0477ac */ /* 0x000e220008000a00 */
[----:B------:R-:W-:Y:S02]  /*0ae0*/  CS2R R6, SRZ ;  /* 0x0000000000067805 */ /* 0x000fe4000001ff00 */
[----:B------:R-:W-:Y:S01]  /*0af0*/  IADD3 R22, PT, PT, R18, 0x2, RZ ;  /* 0x0000000212167810 */ /* 0x000fe20007ffe0ff */
[----:B------:R4:W1:Y:S01]  /*0b00*/  LDC.64 R8, c[0x4][R16] ;  /* 0x0100000010087b82 */ /* 0x0008620000000a00 */
[----:B0-----:R-:W-:Y:S02]  /*0b10*/  IMAD.U32 R4, RZ, RZ, UR4 ;  /* 0x00000004ff047e24 */ /* 0x001fe4000f8e00ff */
[----:B----4-:R-:W-:-:S07]  /*0b20*/  IMAD.U32 R5, RZ, RZ, UR5 ;  /* 0x00000005ff057e24 */ /* 0x010fce000f8e00ff */
[----:B------:R-:W-:-:S07]  /*0b30*/  LEPC R20, `(.L_x_16) ;  /* 0x000000001014794e */ /* 0x000fce0000000000 */
[----:B-123--:R-:W-:Y:S05]  /*0b40*/  CALL.ABS.NOINC R8 ;  /* 0x0000000008007343 */ /* 0x00efea0003c00000 */
.L_x_16:
        /* <DEDUP_REMOVED lines=12> */
.L_x_17:
        /* <DEDUP_REMOVED lines=15> */
.L_x_18:
[----:B------:R0:W1:Y:S01]  /*0d00*/  LDC.64 R8, c[0x4][R16] ;  /* 0x0100000010087b82 */ /* 0x0000620000000a00 */
[----:B------:R-:W2:Y:S01]  /*0d10*/  LDCU.64 UR4, c[0x4][0x8] ;  /* 0x01000100ff0477ac */ /* 0x000ea20008000a00 */
[----:B------:R-:W-:Y:S02]  /*0d20*/  CS2R R6, SRZ ;  /* 0x0000000000067805 */ /* 0x000fe4000001ff00 */
[----:B--2---:R-:W-:Y:S01]  /*0d30*/  MOV R4, UR4 ;  /* 0x0000000400047c02 */ /* 0x004fe20008000f00 */
[----:B0-----:R-:W-:-:S07]  /*0d40*/  IMAD.U32 R5, RZ, RZ, UR5 ;  /* 0x00000005ff057e24 */ /* 0x001fce000f8e00ff */
[----:B------:R-:W-:-:S07]  /*0d50*/  LEPC R20, `(.L_x_19) ;  /* 0x000000001014794e */ /* 0x000fce0000000000 */
[----:B-1----:R-:W-:Y:S05]  /*0d60*/  CALL.ABS.NOINC R8 ;  /* 0x0000000008007343 */ /* 0x002fea0003c00000 */
.L_x_19:
[----:B------:R4:W5:Y:S02]  /*0d70*/  LDG.E R3, desc[UR36][R28.64] ;  /* 0x000000241c037981 */ /* 0x000964000c1e1900 */
.L_x_15:
[----:B------:R-:W-:Y:S05]  /*0d80*/  BSYNC.RECONVERGENT B6 ;  /* 0x0000000000067941 */ /* 0x000fea0003800200 */
.L_x_14:
[----:B------:R-:W0:Y:S01]  /*0d90*/  LDC R5, c[0x0][0x3a4] ;  /* 0x0000e900ff057b82 */ /* 0x000e220000000800 */
[----:B------:R-:W2:Y:S01]  /*0da0*/  LDG.E R16, desc[UR36][R32.64+0xc] ;  /* 0x00000c2420107981 */ /* 0x000ea2000c1e1900 */
[----:B------:R-:W-:Y:S01]  /*0db0*/  ISETP.NE.AND P0, PT, R26, RZ, PT ;  /* 0x000000ff1a00720c */ /* 0x000fe20003f05270 */
[----:B0-----:R-:W-:-:S06]  /*0dc0*/  IMAD.WIDE R34, R5, 0x4, R34 ;  /* 0x0000000405227825 */ /* 0x001fcc00078e0222 */
[----:B------:R-:W2:Y:S01]  /*0dd0*/  LDG.E R34, desc[UR36][R34.64] ;  /* 0x0000002422227981 */ /* 0x000ea2000c1e1900 */
[----:B------:R-:W-:Y:S01]  /*0de0*/  BSSY.RECONVERGENT B6, `(.L_x_20) ;  /* 0x0000031000067945 */ /* 0x000fe20003800200 */
[----:B--2---:R-:W-:-:S04]  /*0df0*/  IMAD R16, R16, R34, R19 ;  /* 0x0000002210107224 */ /* 0x004fc800078e0213 */
[----:B---3-5:R-:W-:-:S05]  /*0e00*/  IMAD.IADD R3, R16, 0x1, R3 ;  /* 0x0000000110037824 */ /* 0x028fca00078e0203 */
[----:B------:R0:W-:Y:S01]  /*0e10*/  STG.E desc[UR36][R28.64], R3 ;  /* 0x000000031c007986 */ /* 0x0001e2000c101924 */
[----:B------:R-:W-:Y:S05]  /*0e20*/  @!P0 BRA `(.L_x_21) ;  /* 0x0000000000b08947 */ /* 0x000fea0003800000 */
[----:B------:R-:W-:Y:S01]  /*0e30*/  MOV R19, 0x0 ;  /* 0x0000000000137802 */ /* 0x000fe20000000f00 */
[----:B------:R-:W2:Y:S01]  /*0e40*/  LDCU.64 UR4, c[0x4][0x8] ;  /* 0x01000100ff0477ac */ /* 0x000ea20008000a00 */
[----:B------:R-:W-:Y:S01]  /*0e50*/  CS2R R6, SRZ ;  /* 0x0000000000067805 */ /* 0x000fe2000001ff00 */
[----:B------:R-:W-:Y:S01]  /*0e60*/  VIADD R22, R18, 0x3 ;  /* 0x0000000312167836 */ /* 0x000fe20000000000 */
[----:B------:R3:W0:Y:S01]  /*0e70*/  LDC.64 R8, c[0x4][R19] ;  /* 0x0100000013087b82 */ /* 0x0006220000000a00 */
[----:B--2---:R-:W-:Y:S01]  /*0e80*/  MOV R4, UR4 ;  /* 0x0000000400047c02 */ /* 0x004fe20008000f00 */
[----:B---3--:R-:W-:-:S07]  /*0e90*/  IMAD.U32 R5, RZ, RZ, UR5 ;  /* 0x00000005ff057e24 */ /* 0x008fce000f8e00ff */
[----:B------:R-:W-:-:S07]  /*0ea0*/  LEPC R20, `(.L_x_22) ;  /* 0x000000001014794e */ /* 0x000fce0000000000 */
[----:B01--4-:R-:W-:Y:S05]  /*0eb0*/  CALL.ABS.NOINC R8 ;  /* 0x0000000008007343 */ /* 0x013fea0003c00000 */
.L_x_22:
[----:B------:R-:W2:Y:S01]  /*0ec0*/  LDG.E R23, desc[UR36][R30.64+0xc] ;  /* 0x00000c241e177981 */ /* 0x000ea2000c1e1900 */
[----:B------:R-:W2:Y:S01]  /*0ed0*/  LDC R21, c[0x0][0x398] ;  /* 0x0000e600ff157b82 */ /* 0x000ea20000000800 */
[----:B------:R-:W-:Y:S01]  /*0ee0*/  HFMA2 R20, -RZ, RZ, 0, 0 ;  /* 0x00000000ff147431 */ /* 0x000fe200000001ff */
[----:B------:R-:W0:Y:S01]  /*0ef0*/  LDCU.64 UR4, c[0x4][0x10] ;  /* 0x01000200ff0477ac */ /* 0x000e220008000a00 */
[----:B------:R-:W-:Y:S01]  /*0f00*/  MOV R6, R24 ;  /* 0x0000001800067202 */ /* 0x000fe20000000f00 */
[----:B------:R-:W-:-:S04]  /*0f10*/  IMAD.MOV.U32 R7, RZ, RZ, R2 ;  /* 0x000000ffff077224 */ /* 0x000fc800078e0002 */
[----:B------:R1:W3:Y:S01]  /*0f20*/  LDC.64 R8, c[0x4][R19] ;  /* 0x0100000013087b82 */ /* 0x0002e20000000a00 */
[----:B0-----:R-:W-:Y:S02]  /*0f30*/  IMAD.U32 R4, RZ, RZ, UR4 ;  /* 0x00000004ff047e24 */ /* 0x001fe4000f8e00ff */
[----:B------:R-:W-:Y:S01]  /*0f40*/  IMAD.U32 R5, RZ, RZ, UR5 ;  /* 0x00000005ff057e24 */ /* 0x000fe2000f8e00ff */
[----:B--23--:R1:W-:Y:S06]  /*0f50*/  STL.128 [R1], R20 ;  /* 0x0000001401007387 */ /* 0x00c3ec0000100c00 */
[----:B-1----:R-:W-:-:S07]  /*0f60*/  LEPC R20, `(.L_x_23) ;  /* 0x000000001014794e */ /* 0x002fce0000000000 */
[----:B------:R-:W-:Y:S05]  /*0f70*/  CALL.ABS.NOINC R8 ;  /* 0x0000000008007343 */ /* 0x000fea0003c00000 */
.L_x_23:
[----:B------:R-:W0:Y:S08]  /*0f80*/  LDC R10, c[0x0][0x3a4] ;  /* 0x0000e900ff0a7b82 */ /* 0x000e300000000800 */
[----:B------:R-:W1:Y:S01]  /*0f90*/  LDC.64 R14, c[0x0][0x388] ;  /* 0x0000e200ff0e7b82 */ /* 0x000e620000000a00 */
[----:B------:R-:W-:Y:S01]  /*0fa0*/  MOV R9, R22 ;  /* 0x0000001600097202 */ /* 0x000fe20000000f00 */
[----:B------:R-:W-:Y:S01]  /*0fb0*/  IMAD.MOV.U32 R8, RZ, RZ, 0x1 ;  /* 0x00000001ff087424 */ /* 0x000fe200078e00ff */
[----:B------:R-:W2:Y:S01]  /*0fc0*/  LDCU.64 UR4, c[0x4][0x18] ;  /* 0x01000300ff0477ac */ /* 0x000ea20008000a00 */
[----:B0-----:R-:W-:-:S04]  /*0fd0*/  IMAD.IADD R17, R17, 0x1, R10 ;  /* 0x0000000111117824 */ /* 0x001fc800078e020a */
[----:B-1----:R-:W-:-:S05]  /*0fe0*/  IMAD.WIDE R14, R17, 0x4, R14 ;  /* 0x00000004110e7825 */ /* 0x002fca00078e020e */
[----:B------:R-:W3:Y:S01]  /*0ff0*/  LDG.E R11, desc[UR36][R14.64+0x4] ;  /* 0x000004240e0b7981 */ /* 0x000ee2000c1e1900 */
[----:B------:R0:W1:Y:S01]  /*1000*/  LDC.64 R12, c[0x4][R19] ;  /* 0x01000000130c7b82 */ /* 0x0000620000000a00 */
[----:B--2---:R-:W-:Y:S01]  /*1010*/  IMAD.U32 R4, RZ, RZ, UR4 ;  /* 0x00000004ff047e24 */ /* 0x004fe2000f8e00ff */
[----:B------:R-:W-:Y:S01]  /*1020*/  MOV R5, UR5 ;  /* 0x0000000500057c02 */ /* 0x000fe20008000f00 */
[----:B------:R-:W-:Y:S02]  /*1030*/  IMAD.MOV.U32 R6, RZ, RZ, R24 ;  /* 0x000000ffff067224 */ /* 0x000fe400078e0018 */
[----:B------:R-:W-:Y:S01]  /*1040*/  IMAD.MOV.U32 R7, RZ, RZ, R2 ;  /* 0x000000ffff077224 */ /* 0x000fe200078e0002 */
[----:B-1-3--:R0:W-:Y:S06]  /*1050*/  STL.128 [R1], R8 ;  /* 0x0000000801007387 */ /* 0x00a1ec0000100c00 */
[----:B------:R-:W-:-:S07]  /*1060*/  LEPC R20, `(.L_x_24) ;  /* 0x000000001014794e */ /* 0x000fce0000000000 */
[----:B0-----:R-:W-:Y:S05]  /*1070*/  CALL.ABS.NOINC R12 ;  /* 0x000000000c007343 */ /* 0x001fea0003c00000 */
.L_x_24:
[----:B------:R0:W1:Y:S01]  /*1080*/  LDC.64 R8, c[0x4][R19] ;  /* 0x0100000013087b82 */ /* 0x0000620000000a00 */
[----:B------:R-:W2:Y:S01]  /*1090*/  LDCU.64 UR4, c[0x4][0x8] ;  /* 0x01000100ff0477ac */ /* 0x000ea20008000a00 */
[----:B------:R-:W-:Y:S02]  /*10a0*/  CS2R R6, SRZ ;  /* 0x0000000000067805 */ /* 0x000fe4000001ff00 */
[----:B--2---:R-:W-:Y:S01]  /*10b0*/  MOV R4, UR4 ;  /* 0x0000000400047c02 */ /* 0x004fe20008000f00 */
[----:B0-----:R-:W-:-:S07]  /*10c0*/  IMAD.U32 R5, RZ, RZ, UR5 ;  /* 0x00000005ff057e24 */ /* 0x001fce000f8e00ff */
[----:B------:R-:W-:-:S07]  /*10d0*/  LEPC R20, `(.L_x_21) ;  /* 0x000000001014794e */ /* 0x000fce0000000000 */
[----:B-1----:R-:W-:Y:S05]  /*10e0*/  CALL.ABS.NOINC R8 ;  /* 0x0000000008007343 */ /* 0x002fea0003c00000 */
.L_x_21:
[----:B------:R-:W-:Y:S05]  /*10f0*/  BSYNC.RECONVERGENT B6 ;  /* 0x0000000000067941 */ /* 0x000fea0003800200 */
.L_x_20:
[----:B------:R-:W-:Y:S01]  /*1100*/  IMAD.U32 R4, RZ, RZ, UR40 ;  /* 0x00000028ff047e24 */ /* 0x000fe2000f8e00ff */
[----:B------:R-:W-:-:S04]  /*1110*/  IADD3 R18, PT, PT, R18, 0x4, RZ ;  /* 0x0000000412127810 */ /* 0x000fc80007ffe0ff */
[----:B0-----:R-:W-:-:S04]  /*1120*/  LOP3.LUT R3, R4, 0x7ffffffc, RZ, 0xc0, !PT ;  /* 0x7ffffffc04037812 */ /* 0x001fc800078ec0ff */
[----:B------:R-:W-:-:S13]  /*1130*/  ISETP.NE.AND P0, PT, R18, R3, PT ;  /* 0x000000031200720c */ /* 0x000fda0003f05270 */
[----:B------:R-:W-:Y:S05]  /*1140*/  @P0 BRA `(.L_x_25) ;  /* 0xfffffff000540947 */ /* 0x000fea000383ffff */
[----:B------:R-:W-:Y:S05]  /*1150*/  BSYNC.RECONVERGENT B7 ;  /* 0x0000000000077941 */ /* 0x000fea0003800200 */
.L_x_1:
[----:B------:R-:W-:-:S07]  /*1160*/  IMAD.MOV.U32 R18, RZ, RZ, R3 ;  /* 0x000000ffff127224 */ /* 0x000fce00078e0003 */
.L_x_0:
[----:B------:R-:W-:-:S13]  /*1170*/  LOP3.LUT P0, R0, R4, 0x3, RZ, 0xc0, !PT ;  /* 0x0000000304007812 */ /* 0x000fda000780c0ff */
[----:B------:R-:W-:Y:S05]  /*1180*/  @!P0 EXIT ;  /* 0x000000000000894d */ /* 0x000fea0003800000 */
[----:B------:R-:W-:Y:S01]  /*1190*/  ISETP.NE.AND P0, PT, R0, 0x1, PT ;  /* 0x000000010000780c */ /* 0x000fe20003f05270 */
[----:B------:R-:W-:-:S12]  /*11a0*/  BSSY.RECONVERGENT B7, `(.L_x_26) ;  /* 0x0000079000077945 */ /* 0x000fd80003800200 */
[----:B------:R-:W-:Y:S05]  /*11b0*/  @!P0 BRA `(.L_x_27) ;  /* 0x0000000400dc8947 */ /* 0x000fea0003800000 */
[----:B------:R-:W0:Y:S01]  /*11c0*/  LDCU UR5, c[0x0][0x3a4] ;  /* 0x00007480ff0577ac */ /* 0x000e220008000800 */
[----:B------:R-:W2:Y:S01]  /*11d0*/  LDC.64 R32, c[0x0][0x380] ;  /* 0x0000e000ff207b82 */ /* 0x000ea20000000a00 */
[----:B------:R-:W3:Y:S01]  /*11e0*/  LDG.E R4, desc[UR36][R28.64] ;  /* 0x000000241c047981 */ /* 0x000ee2000c1e1900 */
[----:B------:R-:W-:Y:S01]  /*11f0*/  ISETP.NE.AND P1, PT, R26, RZ, PT ;  /* 0x000000ff1a00720c */ /* 0x000fe20003f25270 */
[----:B------:R-:W5:Y:S05]  /*1200*/  LDCU UR4, c[0x0][0x398] ;  /* 0x00007300ff0477ac */ /* 0x000f6a0008000800 */
[----:B------:R-:W1:Y:S01]  /*1210*/  LDC.64 R34, c[0x0][0x388] ;  /* 0x0000e200ff227b82 */ /* 0x000e620000000a00 */
[----:B0-----:R-:W-:-:S02]  /*1220*/  IMAD R30, R18, UR5, RZ ;  /* 0x00000005121e7c24 */ /* 0x001fc4000f8e02ff */
[----:B-----5:R-:W-:Y:S02]  /*1230*/  IMAD R37, R27, UR4, R18 ;  /* 0x000000041b257c24 */ /* 0x020fe4000f8e0212 */
[----:B------:R-:W-:Y:S02]  /*1240*/  IMAD.IADD R3, R25, 0x1, R30 ;  /* 0x0000000119037824 */ /* 0x000fe400078e021e */
[----:B--2---:R-:W-:-:S05]  /*1250*/  IMAD.WIDE R36, R37, 0x4, R32 ;  /* 0x0000000425247825 */ /* 0x004fca00078e0220 */
[----:B------:R-:W2:Y:S01]  /*1260*/  LDG.E R23, desc[UR36][R36.64] ;  /* 0x0000002424177981 */ /* 0x000ea2000c1e1900 */
[----:B-1----:R-:W-:-:S05]  /*1270*/  IMAD.WIDE R34, R3, 0x4, R34 ;  /* 0x0000000403227825 */ /* 0x002fca00078e0222 */
[----:B------:R-:W2:Y:S01]  /*1280*/  LDG.E R0, desc[UR36][R34.64] ;  /* 0x0000002422007981 */ /* 0x000ea2000c1e1900 */
[----:B------:R-:W-:Y:S01]  /*1290*/  BSSY.RECONVERGENT B6, `(.L_x_28) ;  /* 0x0000031000067945 */ /* 0x000fe20003800200 */
[----:B------:R-:W-:-:S04]  /*12a0*/  IMAD.WIDE.U32 R32, R18, 0x4, R32 ;  /* 0x0000000412207825 */ /* 0x000fc800078e0020 */
[----:B--2---:R-:W-:-:S05]  /*12b0*/  IMAD R23, R23, R0, R16 ;  /* 0x0000000017177224 */ /* 0x004fca00078e0210 */
[----:B---3--:R-:W-:-:S05]  /*12c0*/  IADD3 R3, PT, PT, R23, R4, RZ ;  /* 0x0000000417037210 */ /* 0x008fca0007ffe0ff */
[----:B------:R0:W-:Y:S01]  /*12d0*/  STG.E desc[UR36][R28.64], R3 ;  /* 0x000000031c007986 */ /* 0x0001e2000c101924 */
[----:B------:R-:W-:Y:S05]  /*12e0*/  @!P1 BRA `(.L_x_29) ;  /* 0x0000000000ac9947 */ /* 0x000fea0003800000 */
[----:B------:R-:W-:Y:S01]  /*12f0*/  MOV R22, 0x0 ;  /* 0x0000000000167802 */ /* 0x000fe20000000f00 */
[----:B------:R-:W1:Y:S01]  /*1300*/  LDCU.64 UR4, c[0x4][0x8] ;  /* 0x01000100ff0477ac */ /* 0x000e620008000a00 */
[----:B------:R-:W-:Y:S02]  /*1310*/  CS2R R6, SRZ ;  /* 0x0000000000067805 */ /* 0x000fe4000001ff00 */
[----:B------:R2:W3:Y:S01]  /*1320*/  LDC.64 R8, c[0x4][R22] ;  /* 0x0100000016087b82 */ /* 0x0004e20000000a00 */
[----:B-1----:R-:W-:Y:S02]  /*1330*/  IMAD.U32 R4, RZ, RZ, UR4 ;  /* 0x00000004ff047e24 */ /* 0x002fe4000f8e00ff */
[----:B--2---:R-:W-:-:S07]  /*1340*/  IMAD.U32 R5, RZ, RZ, UR5 ;  /* 0x00000005ff057e24 */ /* 0x004fce000f8e00ff */
[----:B------:R-:W-:-:S07]  /*1350*/  LEPC R20, `(.L_x_30) ;  /* 0x000000001014794e */ /* 0x000fce0000000000 */
[----:B0--34-:R-:W-:Y:S05]  /*1360*/  CALL.ABS.NOINC R8 ;  /* 0x0000000008007343 */ /* 0x019fea0003c00000 */
.L_x_30:
        /* <DEDUP_REMOVED lines=10> */
[----:B------:R-:W-:-:S07]  /*1410*/  LEPC R20, `(.L_x_31) ;  /* 0x000000001014794e */ /* 0x000fce0000000000 */
[----:B-1----:R-:W-:Y:S05]  /*1420*/  CALL.ABS.NOINC R8 ;  /* 0x0000000008007343 */ /* 0x002fea0003c00000 */
.L_x_31:
[----:B------:R-:W0:Y:S08]  /*1430*/  LDC.64 R14, c[0x0][0x388] ;  /* 0x0000e200ff0e7b82 */ /* 0x000e300000000a00 */
[----:B------:R-:W1:Y:S01]  /*1440*/  LDC R10, c[0x0][0x3a4] ;  /* 0x0000e900ff0a7b82 */ /* 0x000e620000000800 */
[----:B------:R-:W-:Y:S01]  /*1450*/  IMAD.MOV.U32 R8, RZ, RZ, 0x1 ;  /* 0x00000001ff087424 */ /* 0x000fe200078e00ff */
[----:B------:R-:W-:Y:S01]  /*1460*/  MOV R9, R18 ;  /* 0x0000001200097202 */ /* 0x000fe20000000f00 */
[----:B------:R-:W2:Y:S01]  /*1470*/  LDCU.64 UR4, c[0x4][0x18] ;  /* 0x01000300ff0477ac */ /* 0x000ea20008000a00 */
[----:B0-----:R-:W-:-:S05]  /*1480*/  IMAD.WIDE R14, R30, 0x4, R14 ;  /* 0x000000041e0e7825 */ /* 0x001fca00078e020e */
[----:B------:R-:W1:Y:S01]  /*1490*/  LDG.E R11, desc[UR36][R14.64+0x4] ;  /* 0x000004240e0b7981 */ /* 0x000e62000c1e1900 */
[----:B------:R0:W3:Y:S01]  /*14a0*/  LDC.64 R12, c[0x4][R22] ;  /* 0x01000000160c7b82 */ /* 0x0000e20000000a00 */
[----:B--2---:R-:W-:Y:S01]  /*14b0*/  IMAD.U32 R4, RZ, RZ, UR4 ;  /* 0x00000004ff047e24 */ /* 0x004fe2000f8e00ff */
[----:B------:R-:W-:Y:S01]  /*14c0*/  MOV R6, R24 ;  /* 0x0000001800067202 */ /* 0x000fe20000000f00 */
[----:B------:R-:W-:Y:S02]  /*14d0*/  IMAD.U32 R5, RZ, RZ, UR5 ;  /* 0x00000005ff057e24 */ /* 0x000fe4000f8e00ff */
[----:B------:R-:W-:Y:S01]  /*14e0*/  IMAD.MOV.U32 R7, RZ, RZ, R2 ;  /* 0x000000ffff077224 */ /* 0x000fe200078e0002 */
[----:B-1-3--:R0:W-:Y:S06]  /*14f0*/  STL.128 [R1], R8 ;  /* 0x0000000801007387 */ /* 0x00a1ec0000100c00 */
[----:B------:R-:W-:-:S07]  /*1500*/  LEPC R20, `(.L_x_32) ;  /* 0x000000001014794e */ /* 0x000fce0000000000 */
[----:B0-----:R-:W-:Y:S05]  /*1510*/  CALL.ABS.NOINC R12 ;  /* 0x000000000c007343 */ /* 0x001fea0003c00000 */
.L_x_32:
[----:B------:R0:W1:Y:S01]  /*1520*/  LDC.64 R8, c[0x4][R22] ;  /* 0x0100000016087b82 */ /* 0x0000620000000a00 */
[----:B------:R-:W2:Y:S01]  /*1530*/  LDCU.64 UR4, c[0x4][0x8] ;  /* 0x01000100ff0477ac */ /* 0x000ea20008000a00 */
[----:B------:R-:W-:Y:S02]  /*1540*/  CS2R R6, SRZ ;  /* 0x0000000000067805 */ /* 0x000fe4000001ff00 */
[----:B--2---:R-:W-:Y:S01]  /*1550*/  MOV R4, UR4 ;  /* 0x0000000400047c02 */ /* 0x004fe20008000f00 */
[----:B0-----:R-:W-:-:S07]  /*1560*/  IMAD.U32 R5, RZ, RZ, UR5 ;  /* 0x00000005ff057e24 */ /* 0x001fce000f8e00ff */
[----:B------:R-:W-:-:S07]  /*1570*/  LEPC R20, `(.L_x_33) ;  /* 0x000000001014794e */ /* 0x000fce0000000000 */
[----:B-1----:R-:W-:Y:S05]  /*1580*/  CALL.ABS.NOINC R8 ;  /* 0x0000000008007343 */ /* 0x002fea0003c00000 */
.L_x_33:
[----:B------:R1:W5:Y:S02]  /*1590*/  LDG.E R3, desc[UR36][R28.64] ;  /* 0x000000241c037981 */ /* 0x000364000c1e1900 */
.L_x_29:
[----:B------:R-:W-:Y:S05]  /*15a0*/  BSYNC.RECONVERGENT B6 ;  /* 0x0000000000067941 */ /* 0x000fea0003800200 */
.L_x_28:
[----:B------:R-:W2:Y:S01]  /*15b0*/  LDC R5, c[0x0][0x3a4] ;  /* 0x0000e900ff057b82 */ /* 0x000ea20000000800 */
[----:B------:R-:W3:Y:S01]  /*15c0*/  LDG.E R16, desc[UR36][R36.64+0x4] ;  /* 0x0000042424107981 */ /* 0x000ee2000c1e1900 */
[----:B------:R-:W-:Y:S01]  /*15d0*/  ISETP.NE.AND P0, PT, R26, RZ, PT ;  /* 0x000000ff1a00720c */ /* 0x000fe20003f05270 */
[----:B--2---:R-:W-:-:S06]  /*15e0*/  IMAD.WIDE R34, R5, 0x4, R34 ;  /* 0x0000000405227825 */ /* 0x004fcc00078e0222 */
[----:B------:R-:W3:Y:S01]  /*15f0*/  LDG.E R34, desc[UR36][R34.64] ;  /* 0x0000002422227981 */ /* 0x000ee2000c1e1900 */
[----:B------:R-:W-:Y:S01]  /*1600*/  BSSY.RECONVERGENT B6, `(.L_x_34) ;  /* 0x0000031000067945 */ /* 0x000fe20003800200 */
[----:B---3--:R-:W-:-:S05]  /*1610*/  IMAD R16, R16, R34, R23 ;  /* 0x0000002210107224 */ /* 0x008fca00078e0217 */
[----:B0----5:R-:W-:-:S05]  /*1620*/  IADD3 R3, PT, PT, R16, R3, RZ ;  /* 0x0000000310037210 */ /* 0x021fca0007ffe0ff */
[----:B------:R0:W-:Y:S01]  /*1630*/  STG.E desc[UR36][R28.64], R3 ;  /* 0x000000031c007986 */ /* 0x0001e2000c101924 */
[----:B------:R-:W-:Y:S05]  /*1640*/  @!P0 BRA `(.L_x_35) ;  /* 0x0000000000b08947 */ /* 0x000fea0003800000 */
[----:B------:R-:W-:Y:S01]  /*1650*/  MOV R17, 0x0 ;  /* 0x0000000000117802 */ /* 0x000fe20000000f00 */
[----:B------:R-:W2:Y:S01]  /*1660*/  LDCU.64 UR4, c[0x4][0x8] ;  /* 0x01000100ff0477ac */ /* 0x000ea20008000a00 */
[----:B------:R-:W-:Y:S01]  /*1670*/  CS2R R6, SRZ ;  /* 0x0000000000067805 */ /* 0x000fe2000001ff00 */
[----:B------:R-:W-:Y:S01]  /*1680*/  VIADD R22, R18, 0x1 ;  /* 0x0000000112167836 */ /* 0x000fe20000000000 */
[----:B------:R3:W0:Y:S01]  /*1690*/  LDC.64 R8, c[0x4][R17] ;  /* 0x0100000011087b82 */ /* 0x0006220000000a00 */
[----:B--2---:R-:W-:Y:S01]  /*16a0*/  IMAD.U32 R4, RZ, RZ, UR4 ;  /* 0x00000004ff047e24 */ /* 0x004fe2000f8e00ff */
[----:B---3--:R-:W-:-:S07]  /*16b0*/  MOV R5, UR5 ;  /* 0x0000000500057c02 */ /* 0x008fce0008000f00 */
[----:B------:R-:W-:-:S07]  /*16c0*/  LEPC R20, `(.L_x_36) ;  /* 0x000000001014794e */ /* 0x000fce0000000000 */
[----:B01--4-:R-:W-:Y:S05]  /*16d0*/  CALL.ABS.NOINC R8 ;  /* 0x0000000008007343 */ /* 0x013fea0003c00000 */
.L_x_36:
[----:B------:R-:W2:Y:S01]  /*16e0*/  LDG.E R23, desc[UR36][R32.64+0x4] ;  /* 0x0000042420177981 */ /* 0x000ea2000c1e1900 */
[----:B------:R-:W2:Y:S01]  /*16f0*/  LDC R21, c[0x0][0x398] ;  /* 0x0000e600ff157b82 */ /* 0x000ea20000000800 */
[----:B------:R-:W-:Y:S01]  /*1700*/  HFMA2 R20, -RZ, RZ, 0, 0 ;  /* 0x00000000ff147431 */ /* 0x000fe200000001ff */
[----:B------:R-:W0:Y:S01]  /*1710*/  LDCU.64 UR4, c[0x4][0x10] ;  /* 0x01000200ff0477ac */ /* 0x000e220008000a00 */
[----:B------:R-:W-:Y:S01]  /*1720*/  IMAD.MOV.U32 R6, RZ, RZ, R24 ;  /* 0x000000ffff067224 */ /* 0x000fe200078e0018 */
[----:B------:R-:W-:-:S04]  /*1730*/  MOV R7, R2 ;  /* 0x0000000200077202 */ /* 0x000fc80000000f00 */
[----:B------:R1:W3:Y:S01]  /*1740*/  LDC.64 R8, c[0x4][R17] ;  /* 0x0100000011087b82 */ /* 0x0002e20000000a00 */
[----:B0-----:R-:W-:Y:S01]  /*1750*/  IMAD.U32 R4, RZ, RZ, UR4 ;  /* 0x00000004ff047e24 */ /* 0x001fe2000f8e00ff */
[----:B------:R-:W-:Y:S01]  /*1760*/  MOV R5, UR5 ;  /* 0x0000000500057c02 */ /* 0x000fe20008000f00 */
[----:B--23--:R1:W-:Y:S06]  /*1770*/  STL.128 [R1], R20 ;  /* 0x0000001401007387 */ /* 0x00c3ec0000100c00 */
[----:B-1----:R-:W-:-:S07]  /*1780*/  LEPC R20, `(.L_x_37) ;  /* 0x000000001014794e */ /* 0x002fce0000000000 */
[----:B------:R-:W-:Y:S05]  /*1790*/  CALL.ABS.NOINC R8 ;  /* 0x0000000008007343 */ /* 0x000fea0003c00000 */
.L_x_37:
        /* <DEDUP_REMOVED lines=9> */
[----:B--2---:R-:W-:Y:S01]  /*1830*/  MOV R4, UR4 ;  /* 0x0000000400047c02 */ /* 0x004fe20008000f00 */
[----:B------:R-:W-:Y:S01]  /*1840*/  IMAD.U32 R5, RZ, RZ, UR5 ;  /* 0x00000005ff057e24 */ /* 0x000fe2000f8e00ff */
[----:B------:R-:W-:Y:S01]  /*1850*/  MOV R6, R24 ;  /* 0x0000001800067202 */ /* 0x000fe20000000f00 */
[----:B------:R-:W-:Y:S01]  /*1860*/  IMAD.MOV.U32 R7, RZ, RZ, R2 ;  /* 0x000000ffff077224 */ /* 0x000fe200078e0002 */
[----:B-1-3--:R0:W-:Y:S06]  /*1870*/  STL.128 [R1], R8 ;  /* 0x0000000801007387 */ /* 0x00a1ec0000100c00 */
[----:B------:R-:W-:-:S07]  /*1880*/  LEPC R20, `(.L_x_38) ;  /* 0x000000001014794e */ /* 0x000fce0000000000 */
[----:B0-----:R-:W-:Y:S05]  /*1890*/  CALL.ABS.NOINC R12 ;  /* 0x000000000c007343 */ /* 0x001fea0003c00000 */
.L_x_38:
[----:B------:R0:W1:Y:S01]  /*18a0*/  LDC.64 R8, c[0x4][R17] ;  /* 0x0100000011087b82 */ /* 0x0000620000000a00 */
[----:B------:R-:W2:Y:S01]  /*18b0*/  LDCU.64 UR4, c[0x4][0x8] ;  /* 0x01000100ff0477ac */ /* 0x000ea20008000a00 */
[----:B------:R-:W-:Y:S02]  /*18c0*/  CS2R R6, SRZ ;  /* 0x0000000000067805 */ /* 0x000fe4000001ff00 */
[----:B--2---:R-:W-:Y:S01]  /*18d0*/  MOV R4, UR4 ;  /* 0x0000000400047c02 */ /* 0x004fe20008000f00 */
[----:B0-----:R-:W-:-:S07]  /*18e0*/  IMAD.U32 R5, RZ, RZ, UR5 ;  /* 0x00000005ff057e24 */ /* 0x001fce000f8e00ff */
[----:B------:R-:W-:-:S07]  /*18f0*/  LEPC R20, `(.L_x_35) ;  /* 0x000000001014794e */ /* 0x000fce0000000000 */
[----:B-1----:R-:W-:Y:S05]  /*1900*/  CALL.ABS.NOINC R8 ;  /* 0x0000000008007343 */ /* 0x002fea0003c00000 */
.L_x_35:
[----:B------:R-:W-:Y:S05]  /*1910*/  BSYNC.RECONVERGENT B6 ;  /* 0x0000000000067941 */ /* 0x000fea0003800200 */
.L_x_34:
[----:B------:R-:W-:-:S07]  /*1920*/  IADD3 R18, PT, PT, R18, 0x2, RZ ;  /* 0x0000000212127810 */ /* 0x000fce0007ffe0ff */
.L_x_27:
[----:B------:R-:W-:Y:S05]  /*1930*/  BSYNC.RECONVERGENT B7 ;  /* 0x0000000000077941 */ /* 0x000fea0003800200 */
.L_x_26:
[----:B------:R-:W2:Y:S02]  /*1940*/  LDC R0, c[0x0][0x39c] ;  /* 0x0000e700ff007b82 */ /* 0x000ea40000000800 */
[----:B--2---:R-:W-:-:S04]  /*1950*/  LOP3.LUT R0, R0, 0x1, RZ, 0xc0, !PT ;  /* 0x0000000100007812 */ /* 0x004fc800078ec0ff */
[----:B------:R-:W-:-:S13]  /*1960*/  ISETP.NE.U32.AND P0, PT, R0, 0x1, PT ;  /* 0x000000010000780c */ /* 0x000fda0003f05070 */
[----:B------:R-:W-:Y:S05]  /*1970*/  @P0 EXIT ;  /* 0x000000000000094d */ /* 0x000fea0003800000 */
[----:B------:R-:W2:Y:S01]  /*1980*/  LDCU UR5, c[0x0][0x3a4] ;  /* 0x00007480ff0577ac */ /* 0x000ea20008000800 */
[----:B------:R-:W3:Y:S01]  /*1990*/  LDC.64 R4, c[0x0][0x380] ;  /* 0x0000e000ff047b82 */ /* 0x000ee20000000a00 */
[----:B0-----:R-:W5:Y:S01]  /*19a0*/  LDG.E R3, desc[UR36][R28.64] ;  /* 0x000000241c037981 */ /* 0x001f62000c1e1900 */
[----:B------:R-:W-:Y:S01]  /*19b0*/  ISETP.NE.AND P1, PT, R26, RZ, PT ;  /* 0x000000ff1a00720c */ /* 0x000fe20003f25270 */
[----:B------:R-:W0:Y:S05]  /*19c0*/  LDCU UR4, c[0x0][0x398] ;  /* 0x00007300ff0477ac */ /* 0x000e2a0008000800 */
[----:B------:R-:W1:Y:S01]  /*19d0*/  LDC.64 R6, c[0x0][0x388] ;  /* 0x0000e200ff067b82 */ /* 0x000e620000000a00 */
[----:B--2---:R-:W-:-:S02]  /*19e0*/  IMAD R22, R18, UR5, RZ ;  /* 0x0000000512167c24 */ /* 0x004fc4000f8e02ff */
[----:B0-----:R-:W-:Y:S02]  /*19f0*/  IMAD R27, R27, UR4, R18 ;  /* 0x000000041b1b7c24 */ /* 0x001fe4000f8e0212 */
[----:B------:R-:W-:Y:S02]  /*1a00*/  IMAD.IADD R25, R25, 0x1, R22 ;  /* 0x0000000119197824 */ /* 0x000fe400078e0216 */
[----:B---3--:R-:W-:-:S06]  /*1a10*/  IMAD.WIDE R4, R27, 0x4, R4 ;  /* 0x000000041b047825 */ /* 0x008fcc00078e0204 */
[----:B------:R-:W2:Y:S01]  /*1a20*/  LDG.E R5, desc[UR36][R4.64] ;  /* 0x0000002404057981 */ /* 0x000ea2000c1e1900 */
[----:B-1----:R-:W-:-:S06]  /*1a30*/  IMAD.WIDE R6, R25, 0x4, R6 ;  /* 0x0000000419067825 */ /* 0x002fcc00078e0206 */
[----:B------:R-:W2:Y:S02]  /*1a40*/  LDG.E R6, desc[UR36][R6.64] ;  /* 0x0000002406067981 */ /* 0x000ea4000c1e1900 */
[----:B--2---:R-:W-:-:S05]  /*1a50*/  IMAD R16, R5, R6, R16 ;  /* 0x0000000605107224 */ /* 0x004fca00078e0210 */
[----:B-----5:R-:W-:-:S05]  /*1a60*/  IADD3 R3, PT, PT, R16, R3, RZ ;  /* 0x0000000310037210 */ /* 0x020fca0007ffe0ff */
[----:B------:R0:W-:Y:S01]  /*1a70*/  STG.E desc[UR36][R28.64], R3 ;  /* 0x000000031c007986 */ /* 0x0001e2000c101924 */
[----:B------:R-:W-:Y:S05]  /*1a80*/  @!P1 EXIT ;  /* 0x000000000000994d */ /* 0x000fea0003800000 */
[----:B------:R-:W-:Y:S01]  /*1a90*/  MOV R16, 0x0 ;  /* 0x0000000000107802 */ /* 0x000fe20000000f00 */
[----:B------:R-:W1:Y:S01]  /*1aa0*/  LDCU.64 UR4, c[0x4][0x8] ;  /* 0x01000100ff0477ac */ /* 0x000e620008000a00 */
[----:B------:R-:W-:Y:S02]  /*1ab0*/  CS2R R6, SRZ ;  /* 0x0000000000067805 */ /* 0x000fe4000001ff00 */
[----:B------:R2:W3:Y:S01]  /*1ac0*/  LDC.64 R8, c[0x4][R16] ;  /* 0x0100000010087b82 */ /* 0x0004e20000000a00 */
[----:B-1----:R-:W-:Y:S01]  /*1ad0*/  IMAD.U32 R4, RZ, RZ, UR4 ;  /* 0x00000004ff047e24 */ /* 0x002fe2000f8e00ff */
[----:B--2---:R-:W-:-:S07]  /*1ae0*/  MOV R5, UR5 ;  /* 0x0000000500057c02 */ /* 0x004fce0008000f00 */
[----:B------:R-:W-:-:S07]  /*1af0*/  LEPC R20, `(.L_x_39) ;  /* 0x000000001014794e */ /* 0x000fce0000000000 */
[----:B0--34-:R-:W-:Y:S05]  /*1b00*/  CALL.ABS.NOINC R8 ;  /* 0x0000000008007343 */ /* 0x019fea0003c00000 */
.L_x_39:
[----:B------:R-:W0:Y:S08]  /*1b10*/  LDC.64 R8, c[0x0][0x380] ;  /* 0x0000e000ff087b82 */ /* 0x000e300000000a00 */
[----:B------:R-:W1:Y:S01]  /*1b20*/  LDC R13, c[0x0][0x398] ;  /* 0x0000e600ff0d7b82 */ /* 0x000e620000000800 */
[----:B------:R-:W-:Y:S01]  /*1b30*/  IMAD.MOV.U32 R12, RZ, RZ, RZ ;  /* 0x000000ffff0c7224 */ /* 0x000fe200078e00ff */
[----:B------:R-:W-:Y:S01]  /*1b40*/  MOV R14, R18 ;  /* 0x00000012000e7202 */ /* 0x000fe20000000f00 */
[----:B------:R-:W2:Y:S01]  /*1b50*/  LDCU.64 UR4, c[0x4][0x10] ;  /* 0x01000200ff0477ac */ /* 0x000ea20008000a00 */
[----:B0-----:R-:W-:-:S05]  /*1b60*/  IMAD.WIDE.U32 R8, R18, 0x4, R8 ;  /* 0x0000000412087825 */ /* 0x001fca00078e0008 */
[----:B------:R-:W1:Y:S01]  /*1b70*/  LDG.E R15, desc[UR36][R8.64] ;  /* 0x00000024080f7981 */ /* 0x000e62000c1e1900 */
[----:B------:R0:W3:Y:S01]  /*1b80*/  LDC.64 R10, c[0x4][R16] ;  /* 0x01000000100a7b82 */ /* 0x0000e20000000a00 */
[----:B--2---:R-:W-:Y:S01]  /*1b90*/  IMAD.U32 R4, RZ, RZ, UR4 ;  /* 0x00000004ff047e24 */ /* 0x004fe2000f8e00ff */
[----:B------:R-:W-:Y:S01]  /*1ba0*/  MOV R5, UR5 ;  /* 0x0000000500057c02 */ /* 0x000fe20008000f00 */
[----:B------:R-:W-:Y:S01]  /*1bb0*/  IMAD.MOV.U32 R6, RZ, RZ, R24 ;  /* 0x000000ffff067224 */ /* 0x000fe200078e0018 */
[----:B------:R-:W-:Y:S01]  /*1bc0*/  MOV R7, R2 ;  /* 0x0000000200077202 */ /* 0x000fe20000000f00 */
[----:B-1-3--:R0:W-:Y:S06]  /*1bd0*/  STL.128 [R1], R12 ;  /* 0x0000000c01007387 */ /* 0x00a1ec0000100c00 */
[----:B------:R-:W-:-:S07]  /*1be0*/  LEPC R20, `(.L_x_40) ;  /* 0x000000001014794e */ /* 0x000fce0000000000 */
[----:B0-----:R-:W-:Y:S05]  /*1bf0*/  CALL.ABS.NOINC R10 ;  /* 0x000000000a007343 */ /* 0x001fea0003c00000 */
.L_x_40:
        /* <DEDUP_REMOVED lines=15> */
.L_x_41:
[----:B------:R-:W0:Y:S01]  /*1cf0*/  LDC.64 R16, c[0x4][R16] ;  /* 0x0100000010107b82 */ /* 0x000e220000000a00 */
[----:B------:R-:W1:Y:S01]  /*1d00*/  LDCU.64 UR4, c[0x4][0x8] ;  /* 0x01000100ff0477ac */ /* 0x000e620008000a00 */
[----:B------:R-:W-:Y:S01]  /*1d10*/  CS2R R6, SRZ ;  /* 0x0000000000067805 */ /* 0x000fe2000001ff00 */
[----:B-1----:R-:W-:Y:S01]  /*1d20*/  IMAD.U32 R4, RZ, RZ, UR4 ;  /* 0x00000004ff047e24 */ /* 0x002fe2000f8e00ff */
[----:B------:R-:W-:-:S07]  /*1d30*/  MOV R5, UR5 ;  /* 0x0000000500057c02 */ /* 0x000fce0008000f00 */
[----:B------:R-:W-:-:S07]  /*1d40*/  LEPC R20, `(.L_x_42) ;  /* 0x000000001014794e */ /* 0x000fce0000000000 */
[----:B0-----:R-:W-:Y:S05]  /*1d50*/  CALL.ABS.NOINC R16 ;  /* 0x0000000010007343 */ /* 0x001fea0003c00000 */
.L_x_42:
[----:B------:R-:W-:Y:S05]  /*1d60*/  EXIT ;  /* 0x000000000000794d */ /* 0x000fea0003800000 */
.L_x_43:
[----:B------:R-:W-:-:S00]  /*1d70*/  BRA `(.L_x_43) ;  /* 0xfffffffc00fc7947 */ /* 0x000fc0000383ffff */
[----:B------:R-:W-:-:S00]  /*1d80*/  NOP ;  /* 0x0000000000007918 */ /* 0x000fc00000000000 */
[----:B------:R-:W-:-:S00]  /*1d90*/  NOP ;  /* 0x0000000000007918 */ /* 0x000fc00000000000 */
[----:B------:R-:W-:-:S00]  /*1da0*/  NOP ;  /* 0x0000000000007918 */ /* 0x000fc00000000000 */
[----:B------:R-:W-:-:S00]  /*1db0*/  NOP ;  /* 0x0000000000007918 */ /* 0x000fc00000000000 */
[----:B------:R-:W-:-:S00]  /*1dc0*/  NOP ;  /* 0x0000000000007918 */ /* 0x000fc00000000000 */
[----:B------:R-:W-:-:S00]  /*1dd0*/  NOP ;  /* 0x0000000000007918 */ /* 0x000fc00000000000 */
[----:B------:R-:W-:-:S00]  /*1de0*/  NOP ;  /* 0x0000000000007918 */ /* 0x000fc00000000000 */
[----:B------:R-:W-:-:S00]  /*1df0*/  NOP ;  /* 0x0000000000007918 */ /* 0x000fc00000000000 */
.L_x_44:


//--------------------- .nv.global.init           --------------------------
	.section	.nv.global.init,"aw",@progbits
.nv.global.init:
	.type		$str,@object
	.size		$str,($str$2 - $str)
$str:
        /*0000*/ 	.byte	0x0a, 0x00
	.type		$str$2,@object
	.size		$str$2,($str$1 - $str$2)
$str$2:
        /*0002*/ 	.byte	0x42, 0x5b, 0x63, 0x6f, 0x6c, 0x20, 0x2b, 0x20, 0x6b, 0x20, 0x2a, 0x20, 0x42, 0x63, 0x6f, 0x6c
        /*0012*/ 	.byte	0x5d, 0x20, 0x3d, 0x20, 0x42, 0x5b, 0x25, 0x69, 0x20, 0x2b, 0x20, 0x25, 0x69, 0x20, 0x2a, 0x20
        /*0022*/ 	.byte	0x25, 0x69, 0x5d, 0x20, 0x3d, 0x20, 0x25, 0x69, 0x0a, 0x00
	.type		$str$1,@object
	.size		$str$1,(.L_1 - $str$1)
$str$1:
        /*002c*/ 	.byte	0x41, 0x5b, 0x72, 0x6f, 0x77, 0x2a, 0x41, 0x72, 0x6f, 0x77, 0x20, 0x2b, 0x20, 0x6b, 0x5d, 0x20
        /*003c*/ 	.byte	0x20, 0x20, 0x3d, 0x20, 0x41, 0x5b, 0x25, 0x69, 0x20, 0x2a, 0x20, 0x25, 0x69, 0x20, 0x2b, 0x20
        /*004c*/ 	.byte	0x25, 0x69, 0x5d, 0x20, 0x3d, 0x20, 0x25, 0x69, 0x0a, 0x00
.L_1:


//--------------------- .nv.shared.reserved.0     --------------------------
	.section	.nv.shared.reserved.0,"aw",@nobits
	.weak		__nv_reservedSMEM_offset_0_alias
	.size		__nv_reservedSMEM_offset_0_alias, 0, 64
	.other		__nv_reservedSMEM_offset_0_alias,@"STO_CUDA_RESERVED_SHARED STV_DEFAULT"
__nv_reservedSMEM_offset_0_alias:
	.zero		0
	.zero		64


//--------------------- .nv.constant0._Z21matrix_multiplicationPiS_S_iiii --------------------------
	.section	.nv.constant0._Z21matrix_multiplicationPiS_S_iiii,"a",@progbits
	.sectionflags	@""
	.align	4
.nv.constant0._Z21matrix_multiplicationPiS_S_iiii:
	.zero		936


//--------------------- SYMBOLS --------------------------

	.type		.nv.reservedSmem.offset0,@object
	.size		.nv.reservedSmem.offset0,0x4
	.type		vprintf,@function
